//
// Generated by NVIDIA NVVM Compiler
//
// Compiler Build ID: CL-36424714
// Cuda compilation tools, release 13.0, V13.0.88
// Based on NVVM 20.0.0
//

.version 9.0
.target sm_100
.address_size 64

	// .globl	_Z13adjustWeightsP4Edgeii

.visible .entry _Z13adjustWeightsP4Edgeii(
	.param .u64 .ptr .align 1 _Z13adjustWeightsP4Edgeii_param_0,
	.param .u32 _Z13adjustWeightsP4Edgeii_param_1,
	.param .u32 _Z13adjustWeightsP4Edgeii_param_2
)
{
	.reg .pred 	%p<2>;
	.reg .b32 	%r<11>;
	.reg .b64 	%rd<5>;

	ld.param.u64 	%rd1, [_Z13adjustWeightsP4Edgeii_param_0];
	ld.param.u32 	%r3, [_Z13adjustWeightsP4Edgeii_param_1];
	ld.param.u32 	%r2, [_Z13adjustWeightsP4Edgeii_param_2];
	mov.u32 	%r4, %tid.x;
	mov.u32 	%r5, %ctaid.x;
	mov.u32 	%r6, %ntid.x;
	mad.lo.s32 	%r1, %r5, %r6, %r4;
	setp.ge.s32 	%p1, %r1, %r3;
	@%p1 bra 	$L__BB0_2;
	cvta.to.global.u64 	%rd2, %rd1;
	mul.wide.s32 	%rd3, %r1, 16;
	add.s64 	%rd4, %rd2, %rd3;
	ld.global.u32 	%r7, [%rd4+8];
	ld.global.u32 	%r8, [%rd4+12];
	mul.lo.s32 	%r9, %r8, %r7;
	rem.s32 	%r10, %r9, %r2;
	st.global.u32 	[%rd4+8], %r10;
$L__BB0_2:
	ret;

}
	// .globl	_Z14initComponentsPii
.visible .entry _Z14initComponentsPii(
	.param .u64 .ptr .align 1 _Z14initComponentsPii_param_0,
	.param .u32 _Z14initComponentsPii_param_1
)
{
	.reg .pred 	%p<2>;
	.reg .b32 	%r<6>;
	.reg .b64 	%rd<5>;

	ld.param.u64 	%rd1, [_Z14initComponentsPii_param_0];
	ld.param.u32 	%r2, [_Z14initComponentsPii_param_1];
	mov.u32 	%r3, %tid.x;
	mov.u32 	%r4, %ctaid.x;
	mov.u32 	%r5, %ntid.x;
	mad.lo.s32 	%r1, %r4, %r5, %r3;
	setp.ge.s32 	%p1, %r1, %r2;
	@%p1 bra 	$L__BB1_2;
	cvta.to.global.u64 	%rd2, %rd1;
	mul.wide.s32 	%rd3, %r1, 4;
	add.s64 	%rd4, %rd2, %rd3;
	st.global.u32 	[%rd4], %r1;
$L__BB1_2:
	ret;

}
	// .globl	_Z13resetMinEdgesPiS_i
.visible .entry _Z13resetMinEdgesPiS_i(
	.param .u64 .ptr .align 1 _Z13resetMinEdgesPiS_i_param_0,
	.param .u64 .ptr .align 1 _Z13resetMinEdgesPiS_i_param_1,
	.param .u32 _Z13resetMinEdgesPiS_i_param_2
)
{
	.reg .pred 	%p<2>;
	.reg .b32 	%r<8>;
	.reg .b64 	%rd<8>;

	ld.param.u64 	%rd1, [_Z13resetMinEdgesPiS_i_param_0];
	ld.param.u64 	%rd2, [_Z13resetMinEdgesPiS_i_param_1];
	ld.param.u32 	%r2, [_Z13resetMinEdgesPiS_i_param_2];
	mov.u32 	%r3, %tid.x;
	mov.u32 	%r4, %ctaid.x;
	mov.u32 	%r5, %ntid.x;
	mad.lo.s32 	%r1, %r4, %r5, %r3;
	setp.ge.s32 	%p1, %r1, %r2;
	@%p1 bra 	$L__BB2_2;
	cvta.to.global.u64 	%rd3, %rd1;
	cvta.to.global.u64 	%rd4, %rd2;
	mul.wide.s32 	%rd5, %r1, 4;
	add.s64 	%rd6, %rd3, %rd5;
	mov.b32 	%r6, -1;
	st.global.u32 	[%rd6], %r6;
	add.s64 	%rd7, %rd4, %rd5;
	mov.b32 	%r7, 2147483647;
	st.global.u32 	[%rd7], %r7;
$L__BB2_2:
	ret;

}
	// .globl	_Z12findMinEdgesP4EdgeiPiS1_S1_
.visible .entry _Z12findMinEdgesP4EdgeiPiS1_S1_(
	.param .u64 .ptr .align 1 _Z12findMinEdgesP4EdgeiPiS1_S1__param_0,
	.param .u32 _Z12findMinEdgesP4EdgeiPiS1_S1__param_1,
	.param .u64 .ptr .align 1 _Z12findMinEdgesP4EdgeiPiS1_S1__param_2,
	.param .u64 .ptr .align 1 _Z12findMinEdgesP4EdgeiPiS1_S1__param_3,
	.param .u64 .ptr .align 1 _Z12findMinEdgesP4EdgeiPiS1_S1__param_4
)
{
	.reg .pred 	%p<3>;
	.reg .b32 	%r<13>;
	.reg .b64 	%rd<17>;

	ld.param.u64 	%rd2, [_Z12findMinEdgesP4EdgeiPiS1_S1__param_0];
	ld.param.u32 	%r4, [_Z12findMinEdgesP4EdgeiPiS1_S1__param_1];
	ld.param.u64 	%rd3, [_Z12findMinEdgesP4EdgeiPiS1_S1__param_2];
	ld.param.u64 	%rd4, [_Z12findMinEdgesP4EdgeiPiS1_S1__param_4];
	mov.u32 	%r5, %tid.x;
	mov.u32 	%r6, %ctaid.x;
	mov.u32 	%r7, %ntid.x;
	mad.lo.s32 	%r1, %r6, %r7, %r5;
	setp.ge.s32 	%p1, %r1, %r4;
	@%p1 bra 	$L__BB3_3;
	cvta.to.global.u64 	%rd5, %rd2;
	cvta.to.global.u64 	%rd6, %rd3;
	mul.wide.s32 	%rd7, %r1, 16;
	add.s64 	%rd1, %rd5, %rd7;
	ld.global.u32 	%r8, [%rd1];
	ld.global.u32 	%r9, [%rd1+4];
	mul.wide.s32 	%rd8, %r8, 4;
	add.s64 	%rd9, %rd6, %rd8;
	ld.global.u32 	%r2, [%rd9];
	mul.wide.s32 	%rd10, %r9, 4;
	add.s64 	%rd11, %rd6, %rd10;
	ld.global.u32 	%r3, [%rd11];
	setp.eq.s32 	%p2, %r2, %r3;
	@%p2 bra 	$L__BB3_3;
	cvta.to.global.u64 	%rd12, %rd4;
	ld.global.u32 	%r10, [%rd1+8];
	mul.wide.s32 	%rd13, %r2, 4;
	add.s64 	%rd14, %rd12, %rd13;
	atom.global.min.s32 	%r11, [%rd14], %r10;
	mul.wide.s32 	%rd15, %r3, 4;
	add.s64 	%rd16, %rd12, %rd15;
	atom.global.min.s32 	%r12, [%rd16], %r10;
$L__BB3_3:
	ret;

}
	// .globl	_Z13matchMinEdgesP4EdgeiPiS1_S1_
.visible .entry _Z13matchMinEdgesP4EdgeiPiS1_S1_(
	.param .u64 .ptr .align 1 _Z13matchMinEdgesP4EdgeiPiS1_S1__param_0,
	.param .u32 _Z13matchMinEdgesP4EdgeiPiS1_S1__param_1,
	.param .u64 .ptr .align 1 _Z13matchMinEdgesP4EdgeiPiS1_S1__param_2,
	.param .u64 .ptr .align 1 _Z13matchMinEdgesP4EdgeiPiS1_S1__param_3,
	.param .u64 .ptr .align 1 _Z13matchMinEdgesP4EdgeiPiS1_S1__param_4
)
{
	.reg .pred 	%p<5>;
	.reg .b32 	%r<15>;
	.reg .b64 	%rd<23>;

	ld.param.u64 	%rd3, [_Z13matchMinEdgesP4EdgeiPiS1_S1__param_0];
	ld.param.u32 	%r5, [_Z13matchMinEdgesP4EdgeiPiS1_S1__param_1];
	ld.param.u64 	%rd4, [_Z13matchMinEdgesP4EdgeiPiS1_S1__param_2];
	ld.param.u64 	%rd5, [_Z13matchMinEdgesP4EdgeiPiS1_S1__param_3];
	ld.param.u64 	%rd6, [_Z13matchMinEdgesP4EdgeiPiS1_S1__param_4];
	cvta.to.global.u64 	%rd1, %rd5;
	cvta.to.global.u64 	%rd2, %rd6;
	mov.u32 	%r6, %tid.x;
	mov.u32 	%r7, %ctaid.x;
	mov.u32 	%r8, %ntid.x;
	mad.lo.s32 	%r1, %r7, %r8, %r6;
	setp.ge.s32 	%p1, %r1, %r5;
	@%p1 bra 	$L__BB4_6;
	cvta.to.global.u64 	%rd7, %rd3;
	cvta.to.global.u64 	%rd8, %rd4;
	mul.wide.s32 	%rd9, %r1, 16;
	add.s64 	%rd10, %rd7, %rd9;
	ld.global.u32 	%r9, [%rd10];
	ld.global.u32 	%r10, [%rd10+4];
	ld.global.u32 	%r2, [%rd10+8];
	mul.wide.s32 	%rd11, %r9, 4;
	add.s64 	%rd12, %rd8, %rd11;
	ld.global.u32 	%r3, [%rd12];
	mul.wide.s32 	%rd13, %r10, 4;
	add.s64 	%rd14, %rd8, %rd13;
	ld.global.u32 	%r4, [%rd14];
	setp.eq.s32 	%p2, %r3, %r4;
	@%p2 bra 	$L__BB4_6;
	mul.wide.s32 	%rd15, %r3, 4;
	add.s64 	%rd16, %rd2, %rd15;
	ld.global.u32 	%r11, [%rd16];
	setp.ne.s32 	%p3, %r2, %r11;
	@%p3 bra 	$L__BB4_4;
	add.s64 	%rd18, %rd1, %rd15;
	atom.relaxed.global.cas.b32 	%r12, [%rd18], -1, %r1;
$L__BB4_4:
	mul.wide.s32 	%rd19, %r4, 4;
	add.s64 	%rd20, %rd2, %rd19;
	ld.global.u32 	%r13, [%rd20];
	setp.ne.s32 	%p4, %r2, %r13;
	@%p4 bra 	$L__BB4_6;
	add.s64 	%rd22, %rd1, %rd19;
	atom.relaxed.global.cas.b32 	%r14, [%rd22], -1, %r1;
$L__BB4_6:
	ret;

}
	// .globl	_Z27mergeComponentsAndUpdateMSTP4EdgePiS1_S1_iPbi
.visible .entry _Z27mergeComponentsAndUpdateMSTP4EdgePiS1_S1_iPbi(
	.param .u64 .ptr .align 1 _Z27mergeComponentsAndUpdateMSTP4EdgePiS1_S1_iPbi_param_0,
	.param .u64 .ptr .align 1 _Z27mergeComponentsAndUpdateMSTP4EdgePiS1_S1_iPbi_param_1,
	.param .u64 .ptr .align 1 _Z27mergeComponentsAndUpdateMSTP4EdgePiS1_S1_iPbi_param_2,
	.param .u64 .ptr .align 1 _Z27mergeComponentsAndUpdateMSTP4EdgePiS1_S1_iPbi_param_3,
	.param .u32 _Z27mergeComponentsAndUpdateMSTP4EdgePiS1_S1_iPbi_param_4,
	.param .u64 .ptr .align 1 _Z27mergeComponentsAndUpdateMSTP4EdgePiS1_S1_iPbi_param_5,
	.param .u32 _Z27mergeComponentsAndUpdateMSTP4EdgePiS1_S1_iPbi_param_6
)
{
	.reg .pred 	%p<47>;
	.reg .b16 	%rs<2>;
	.reg .b32 	%r<71>;
	.reg .b64 	%rd<29>;

	ld.param.u64 	%rd13, [_Z27mergeComponentsAndUpdateMSTP4EdgePiS1_S1_iPbi_param_0];
	ld.param.u64 	%rd14, [_Z27mergeComponentsAndUpdateMSTP4EdgePiS1_S1_iPbi_param_1];
	ld.param.u64 	%rd17, [_Z27mergeComponentsAndUpdateMSTP4EdgePiS1_S1_iPbi_param_2];
	ld.param.u64 	%rd15, [_Z27mergeComponentsAndUpdateMSTP4EdgePiS1_S1_iPbi_param_3];
	ld.param.u32 	%r20, [_Z27mergeComponentsAndUpdateMSTP4EdgePiS1_S1_iPbi_param_4];
	ld.param.u64 	%rd16, [_Z27mergeComponentsAndUpdateMSTP4EdgePiS1_S1_iPbi_param_5];
	ld.param.u32 	%r21, [_Z27mergeComponentsAndUpdateMSTP4EdgePiS1_S1_iPbi_param_6];
	cvta.to.global.u64 	%rd1, %rd17;
	mov.u32 	%r22, %tid.x;
	mov.u32 	%r23, %ctaid.x;
	mov.u32 	%r24, %ntid.x;
	mul.lo.s32 	%r25, %r24, %r23;
	neg.s32 	%r26, %r25;
	setp.ne.s32 	%p1, %r22, %r26;
	setp.lt.s32 	%p2, %r20, 1;
	or.pred  	%p3, %p1, %p2;
	@%p3 bra 	$L__BB5_80;
	cvta.to.global.u64 	%rd2, %rd14;
	and.b32  	%r1, %r20, 15;
	add.s32 	%r2, %r1, -1;
	and.b32  	%r3, %r20, 7;
	add.s32 	%r4, %r3, -1;
	and.b32  	%r5, %r20, 2147483632;
	and.b32  	%r6, %r20, 3;
	neg.s32 	%r7, %r5;
	add.s64 	%rd3, %rd1, 32;
	cvta.to.global.u64 	%rd4, %rd15;
	cvta.to.global.u64 	%rd5, %rd13;
	cvta.to.global.u64 	%rd6, %rd16;
	mov.b32 	%r66, 0;
$L__BB5_2:
	mul.wide.u32 	%rd18, %r66, 4;
	add.s64 	%rd19, %rd4, %rd18;
	ld.global.u32 	%r9, [%rd19];
	setp.eq.s32 	%p4, %r9, -1;
	@%p4 bra 	$L__BB5_79;
	mul.wide.s32 	%rd20, %r9, 16;
	add.s64 	%rd7, %rd5, %rd20;
	ld.global.u32 	%r28, [%rd7];
	ld.global.u32 	%r29, [%rd7+4];
	mul.wide.s32 	%rd21, %r28, 4;
	add.s64 	%rd22, %rd1, %rd21;
	ld.global.u32 	%r10, [%rd22];
	mul.wide.s32 	%rd23, %r29, 4;
	add.s64 	%rd24, %rd1, %rd23;
	ld.global.u32 	%r11, [%rd24];
	setp.eq.s32 	%p5, %r10, %r11;
	@%p5 bra 	$L__BB5_79;
	setp.lt.u32 	%p6, %r20, 16;
	mov.b32 	%r69, 0;
	@%p6 bra 	$L__BB5_39;
	mov.u64 	%rd28, %rd3;
	mov.u32 	%r67, %r7;
$L__BB5_6:
	.pragma "nounroll";
	ld.global.u32 	%r31, [%rd28+-32];
	setp.ne.s32 	%p7, %r31, %r11;
	@%p7 bra 	$L__BB5_8;
	st.global.u32 	[%rd28+-32], %r10;
$L__BB5_8:
	ld.global.u32 	%r32, [%rd28+-28];
	setp.ne.s32 	%p8, %r32, %r11;
	@%p8 bra 	$L__BB5_10;
	st.global.u32 	[%rd28+-28], %r10;
$L__BB5_10:
	ld.global.u32 	%r33, [%rd28+-24];
	setp.ne.s32 	%p9, %r33, %r11;
	@%p9 bra 	$L__BB5_12;
	st.global.u32 	[%rd28+-24], %r10;
$L__BB5_12:
	ld.global.u32 	%r34, [%rd28+-20];
	setp.ne.s32 	%p10, %r34, %r11;
	@%p10 bra 	$L__BB5_14;
	st.global.u32 	[%rd28+-20], %r10;
$L__BB5_14:
	ld.global.u32 	%r35, [%rd28+-16];
	setp.ne.s32 	%p11, %r35, %r11;
	@%p11 bra 	$L__BB5_16;
	st.global.u32 	[%rd28+-16], %r10;
$L__BB5_16:
	ld.global.u32 	%r36, [%rd28+-12];
	setp.ne.s32 	%p12, %r36, %r11;
	@%p12 bra 	$L__BB5_18;
	st.global.u32 	[%rd28+-12], %r10;
$L__BB5_18:
	ld.global.u32 	%r37, [%rd28+-8];
	setp.ne.s32 	%p13, %r37, %r11;
	@%p13 bra 	$L__BB5_20;
	st.global.u32 	[%rd28+-8], %r10;
$L__BB5_20:
	ld.global.u32 	%r38, [%rd28+-4];
	setp.ne.s32 	%p14, %r38, %r11;
	@%p14 bra 	$L__BB5_22;
	st.global.u32 	[%rd28+-4], %r10;
$L__BB5_22:
	ld.global.u32 	%r39, [%rd28];
	setp.ne.s32 	%p15, %r39, %r11;
	@%p15 bra 	$L__BB5_24;
	st.global.u32 	[%rd28], %r10;
$L__BB5_24:
	ld.global.u32 	%r40, [%rd28+4];
	setp.ne.s32 	%p16, %r40, %r11;
	@%p16 bra 	$L__BB5_26;
	st.global.u32 	[%rd28+4], %r10;
$L__BB5_26:
	ld.global.u32 	%r41, [%rd28+8];
	setp.ne.s32 	%p17, %r41, %r11;
	@%p17 bra 	$L__BB5_28;
	st.global.u32 	[%rd28+8], %r10;
$L__BB5_28:
	ld.global.u32 	%r42, [%rd28+12];
	setp.ne.s32 	%p18, %r42, %r11;
	@%p18 bra 	$L__BB5_30;
	st.global.u32 	[%rd28+12], %r10;
$L__BB5_30:
	ld.global.u32 	%r43, [%rd28+16];
	setp.ne.s32 	%p19, %r43, %r11;
	@%p19 bra 	$L__BB5_32;
	st.global.u32 	[%rd28+16], %r10;
$L__BB5_32:
	ld.global.u32 	%r44, [%rd28+20];
	setp.ne.s32 	%p20, %r44, %r11;
	@%p20 bra 	$L__BB5_34;
	st.global.u32 	[%rd28+20], %r10;
$L__BB5_34:
	ld.global.u32 	%r45, [%rd28+24];
	setp.ne.s32 	%p21, %r45, %r11;
	@%p21 bra 	$L__BB5_36;
	st.global.u32 	[%rd28+24], %r10;
$L__BB5_36:
	ld.global.u32 	%r46, [%rd28+28];
	setp.ne.s32 	%p22, %r46, %r11;
	@%p22 bra 	$L__BB5_38;
	st.global.u32 	[%rd28+28], %r10;
$L__BB5_38:
	add.s32 	%r67, %r67, 16;
	add.s64 	%rd28, %rd28, 64;
	setp.ne.s32 	%p23, %r67, 0;
	mov.u32 	%r69, %r5;
	@%p23 bra 	$L__BB5_6;
$L__BB5_39:
	setp.eq.s32 	%p24, %r1, 0;
	@%p24 bra 	$L__BB5_78;
	setp.lt.u32 	%p25, %r2, 7;
	@%p25 bra 	$L__BB5_58;
	mul.wide.u32 	%rd25, %r69, 4;
	add.s64 	%rd10, %rd1, %rd25;
	ld.global.u32 	%r47, [%rd10];
	setp.ne.s32 	%p26, %r47, %r11;
	@%p26 bra 	$L__BB5_43;
	st.global.u32 	[%rd10], %r10;
$L__BB5_43:
	ld.global.u32 	%r48, [%rd10+4];
	setp.ne.s32 	%p27, %r48, %r11;
	@%p27 bra 	$L__BB5_45;
	st.global.u32 	[%rd10+4], %r10;
$L__BB5_45:
	ld.global.u32 	%r49, [%rd10+8];
	setp.ne.s32 	%p28, %r49, %r11;
	@%p28 bra 	$L__BB5_47;
	st.global.u32 	[%rd10+8], %r10;
$L__BB5_47:
	ld.global.u32 	%r50, [%rd10+12];
	setp.ne.s32 	%p29, %r50, %r11;
	@%p29 bra 	$L__BB5_49;
	st.global.u32 	[%rd10+12], %r10;
$L__BB5_49:
	ld.global.u32 	%r51, [%rd10+16];
	setp.ne.s32 	%p30, %r51, %r11;
	@%p30 bra 	$L__BB5_51;
	st.global.u32 	[%rd10+16], %r10;
$L__BB5_51:
	ld.global.u32 	%r52, [%rd10+20];
	setp.ne.s32 	%p31, %r52, %r11;
	@%p31 bra 	$L__BB5_53;
	st.global.u32 	[%rd10+20], %r10;
$L__BB5_53:
	ld.global.u32 	%r53, [%rd10+24];
	setp.ne.s32 	%p32, %r53, %r11;
	@%p32 bra 	$L__BB5_55;
	st.global.u32 	[%rd10+24], %r10;
$L__BB5_55:
	ld.global.u32 	%r54, [%rd10+28];
	setp.ne.s32 	%p33, %r54, %r11;
	@%p33 bra 	$L__BB5_57;
	st.global.u32 	[%rd10+28], %r10;
$L__BB5_57:
	add.s32 	%r69, %r69, 8;
$L__BB5_58:
	setp.eq.s32 	%p34, %r3, 0;
	@%p34 bra 	$L__BB5_78;
	setp.lt.u32 	%p35, %r4, 3;
	@%p35 bra 	$L__BB5_69;
	mul.wide.u32 	%rd26, %r69, 4;
	add.s64 	%rd11, %rd1, %rd26;
	ld.global.u32 	%r55, [%rd11];
	setp.ne.s32 	%p36, %r55, %r11;
	@%p36 bra 	$L__BB5_62;
	st.global.u32 	[%rd11], %r10;
$L__BB5_62:
	ld.global.u32 	%r56, [%rd11+4];
	setp.ne.s32 	%p37, %r56, %r11;
	@%p37 bra 	$L__BB5_64;
	st.global.u32 	[%rd11+4], %r10;
$L__BB5_64:
	ld.global.u32 	%r57, [%rd11+8];
	setp.ne.s32 	%p38, %r57, %r11;
	@%p38 bra 	$L__BB5_66;
	st.global.u32 	[%rd11+8], %r10;
$L__BB5_66:
	ld.global.u32 	%r58, [%rd11+12];
	setp.ne.s32 	%p39, %r58, %r11;
	@%p39 bra 	$L__BB5_68;
	st.global.u32 	[%rd11+12], %r10;
$L__BB5_68:
	add.s32 	%r69, %r69, 4;
$L__BB5_69:
	setp.eq.s32 	%p40, %r6, 0;
	@%p40 bra 	$L__BB5_78;
	mul.wide.u32 	%rd27, %r69, 4;
	add.s64 	%rd12, %rd1, %rd27;
	ld.global.u32 	%r59, [%rd12];
	setp.ne.s32 	%p41, %r59, %r11;
	@%p41 bra 	$L__BB5_72;
	st.global.u32 	[%rd12], %r10;
$L__BB5_72:
	setp.eq.s32 	%p42, %r6, 1;
	@%p42 bra 	$L__BB5_78;
	ld.global.u32 	%r60, [%rd12+4];
	setp.ne.s32 	%p43, %r60, %r11;
	@%p43 bra 	$L__BB5_75;
	st.global.u32 	[%rd12+4], %r10;
$L__BB5_75:
	setp.eq.s32 	%p44, %r6, 2;
	@%p44 bra 	$L__BB5_78;
	ld.global.u32 	%r61, [%rd12+8];
	setp.ne.s32 	%p45, %r61, %r11;
	@%p45 bra 	$L__BB5_78;
	st.global.u32 	[%rd12+8], %r10;
$L__BB5_78:
	ld.global.u32 	%r62, [%rd2];
	ld.global.u32 	%r63, [%rd7+8];
	add.s32 	%r64, %r63, %r62;
	rem.s32 	%r65, %r64, %r21;
	st.global.u32 	[%rd2], %r65;
	mov.b16 	%rs1, 1;
	st.global.u8 	[%rd6], %rs1;
$L__BB5_79:
	add.s32 	%r66, %r66, 1;
	setp.ne.s32 	%p46, %r66, %r20;
	@%p46 bra 	$L__BB5_2;
$L__BB5_80:
	ret;

}


// ===== COMPILED SASS (sm_100) =====

	.target	sm_100

	.elftype	@"ET_EXEC"


//--------------------- .note.nv.tkinfo           --------------------------
	.section	.note.nv.tkinfo,"",@"SHT_NOTE"
	.sectionflags	@"SHF_NOTE_NV_TKINFO"
	.tkinfo
        /*0018*/ 	.word	0x00000002
        /*0030*/ 	.string	""
        /*0030*/ 	.string	"ptxas"
        /*0030*/ 	.string	"Cuda compilation tools, release 13.0, V13.0.88"
        /*0030*/ 	.string	"Build cuda_13.0.r13.0/compiler.36424714_0"
        /*0030*/ 	.string	"-arch sm_100 -m 64 "



//--------------------- .note.nv.cuinfo           --------------------------
	.section	.note.nv.cuinfo,"",@"SHT_NOTE"
	.sectionflags	@"SHF_NOTE_NV_CUINFO"
        /*0018*/ 	.short	0x0002
        /*001a*/ 	.short	0x0064
        /*001c*/ 	.short	0x0082
	.zero		2


//--------------------- .nv.info                  --------------------------
	.section	.nv.info,"",@"SHT_CUDA_INFO"
	.align	4


	//----- nvinfo : EIATTR_REGCOUNT
	.align		4
        /*0000*/ 	.byte	0x04, 0x2f
        /*0002*/ 	.short	(.L_1 - .L_0)
	.align		4
.L_0:
        /*0004*/ 	.word	index@(_Z13adjustWeightsP4Edgeii)
        /*0008*/ 	.word	0x0000000d


	//----- nvinfo : EIATTR_FRAME_SIZE
	.align		4
.L_1:
        /*000c*/ 	.byte	0x04, 0x11
        /*000e*/ 	.short	(.L_3 - .L_2)
	.align		4
.L_2:
        /*0010*/ 	.word	index@(_Z13adjustWeightsP4Edgeii)
        /*0014*/ 	.word	0x00000000


	//----- nvinfo : EIATTR_REGCOUNT
	.align		4
.L_3:
        /*0018*/ 	.byte	0x04, 0x2f
        /*001a*/ 	.short	(.L_5 - .L_4)
	.align		4
.L_4:
        /*001c*/ 	.word	index@(_Z14initComponentsPii)
        /*0020*/ 	.word	0x00000008


	//----- nvinfo : EIATTR_FRAME_SIZE
	.align		4
.L_5:
        /*0024*/ 	.byte	0x04, 0x11
        /*0026*/ 	.short	(.L_7 - .L_6)
	.align		4
.L_6:
        /*0028*/ 	.word	index@(_Z14initComponentsPii)
        /*002c*/ 	.word	0x00000000


	//----- nvinfo : EIATTR_REGCOUNT
	.align		4
.L_7:
        /*0030*/ 	.byte	0x04, 0x2f
        /*0032*/ 	.short	(.L_9 - .L_8)
	.align		4
.L_8:
        /*0034*/ 	.word	index@(_Z13resetMinEdgesPiS_i)
        /*0038*/ 	.word	0x0000000c


	//----- nvinfo : EIATTR_FRAME_SIZE
	.align		4
.L_9:
        /*003c*/ 	.byte	0x04, 0x11
        /*003e*/ 	.short	(.L_11 - .L_10)
	.align		4
.L_10:
        /*0040*/ 	.word	index@(_Z13resetMinEdgesPiS_i)
        /*0044*/ 	.word	0x00000000


	//----- nvinfo : EIATTR_REGCOUNT
	.align		4
.L_11:
        /*0048*/ 	.byte	0x04, 0x2f
        /*004a*/ 	.short	(.L_13 - .L_12)
	.align		4
.L_12:
        /*004c*/ 	.word	index@(_Z12findMinEdgesP4EdgeiPiS1_S1_)
        /*0050*/ 	.word	0x0000000c


	//----- nvinfo : EIATTR_FRAME_SIZE
	.align		4
.L_13:
        /*0054*/ 	.byte	0x04, 0x11
        /*0056*/ 	.short	(.L_15 - .L_14)
	.align		4
.L_14:
        /*0058*/ 	.word	index@(_Z12findMinEdgesP4EdgeiPiS1_S1_)
        /*005c*/ 	.word	0x00000000


	//----- nvinfo : EIATTR_REGCOUNT
	.align		4
.L_15:
        /*0060*/ 	.byte	0x04, 0x2f
        /*0062*/ 	.short	(.L_17 - .L_16)
	.align		4
.L_16:
        /*0064*/ 	.word	index@(_Z13matchMinEdgesP4EdgeiPiS1_S1_)
        /*0068*/ 	.word	0x00000010


	//----- nvinfo : EIATTR_FRAME_SIZE
	.align		4
.L_17:
        /*006c*/ 	.byte	0x04, 0x11
        /*006e*/ 	.short	(.L_19 - .L_18)
	.align		4
.L_18:
        /*0070*/ 	.word	index@(_Z13matchMinEdgesP4EdgeiPiS1_S1_)
        /*0074*/ 	.word	0x00000000


	//----- nvinfo : EIATTR_REGCOUNT
	.align		4
.L_19:
        /*0078*/ 	.byte	0x04, 0x2f
        /*007a*/ 	.short	(.L_21 - .L_20)
	.align		4
.L_20:
        /*007c*/ 	.word	index@(_Z27mergeComponentsAndUpdateMSTP4EdgePiS1_S1_iPbi)
        /*0080*/ 	.word	0x00000020


	//----- nvinfo : EIATTR_FRAME_SIZE
	.align		4
.L_21:
        /*0084*/ 	.byte	0x04, 0x11
        /*0086*/ 	.short	(.L_23 - .L_22)
	.align		4
.L_22:
        /*0088*/ 	.word	index@(_Z27mergeComponentsAndUpdateMSTP4EdgePiS1_S1_iPbi)
        /*008c*/ 	.word	0x00000000


	//----- nvinfo : EIATTR_MIN_STACK_SIZE
	.align		4
.L_23:
        /*0090*/ 	.byte	0x04, 0x12
        /*0092*/ 	.short	(.L_25 - .L_24)
	.align		4
.L_24:
        /*0094*/ 	.word	index@(_Z27mergeComponentsAndUpdateMSTP4EdgePiS1_S1_iPbi)
        /*0098*/ 	.word	0x00000000


	//----- nvinfo : EIATTR_MIN_STACK_SIZE
	.align		4
.L_25:
        /*009c*/ 	.byte	0x04, 0x12
        /*009e*/ 	.short	(.L_27 - .L_26)
	.align		4
.L_26:
        /*00a0*/ 	.word	index@(_Z13matchMinEdgesP4EdgeiPiS1_S1_)
        /*00a4*/ 	.word	0x00000000


	//----- nvinfo : EIATTR_MIN_STACK_SIZE
	.align		4
.L_27:
        /*00a8*/ 	.byte	0x04, 0x12
        /*00aa*/ 	.short	(.L_29 - .L_28)
	.align		4
.L_28:
        /*00ac*/ 	.word	index@(_Z12findMinEdgesP4EdgeiPiS1_S1_)
        /*00b0*/ 	.word	0x00000000


	//----- nvinfo : EIATTR_MIN_STACK_SIZE
	.align		4
.L_29:
        /*00b4*/ 	.byte	0x04, 0x12
        /*00b6*/ 	.short	(.L_31 - .L_30)
	.align		4
.L_30:
        /*00b8*/ 	.word	index@(_Z13resetMinEdgesPiS_i)
        /*00bc*/ 	.word	0x00000000


	//----- nvinfo : EIATTR_MIN_STACK_SIZE
	.align		4
.L_31:
        /*00c0*/ 	.byte	0x04, 0x12
        /*00c2*/ 	.short	(.L_33 - .L_32)
	.align		4
.L_32:
        /*00c4*/ 	.word	index@(_Z14initComponentsPii)
        /*00c8*/ 	.word	0x00000000


	//----- nvinfo : EIATTR_MIN_STACK_SIZE
	.align		4
.L_33:
        /*00cc*/ 	.byte	0x04, 0x12
        /*00ce*/ 	.short	(.L_35 - .L_34)
	.align		4
.L_34:
        /*00d0*/ 	.word	index@(_Z13adjustWeightsP4Edgeii)
        /*00d4*/ 	.word	0x00000000
.L_35:


//--------------------- .nv.compat                --------------------------
	.section	.nv.compat,"",@"SHT_CUDA_COMPAT_INFO"
	.align	4
        /*0000*/ 	.byte	0x02, 0x09, 0x00, 0x00, 0x02, 0x02, 0x01, 0x00, 0x02, 0x05, 0x05, 0x00, 0x03, 0x07, 0x01, 0x01
        /*0010*/ 	.byte	0x02, 0x03, 0x00, 0x00, 0x02, 0x06, 0x01, 0x00, 0x04, 0x0b, 0x08, 0x00, 0x09, 0x00, 0x00, 0x00
        /*0020*/ 	.byte	0x00, 0x00, 0x00, 0x00


//--------------------- .nv.info._Z27mergeComponentsAndUpdateMSTP4EdgePiS1_S1_iPbi --------------------------
	.section	.nv.info._Z27mergeComponentsAndUpdateMSTP4EdgePiS1_S1_iPbi,"",@"SHT_CUDA_INFO"
	.sectionflags	@""
	.align	4


	//----- nvinfo : EIATTR_CUDA_API_VERSION
	.align		4
        /*0000*/ 	.byte	0x04, 0x37
        /*0002*/ 	.short	(.L_37 - .L_36)
.L_36:
        /*0004*/ 	.word	0x00000082


	//----- nvinfo : EIATTR_KPARAM_INFO
	.align		4
.L_37:
        /*0008*/ 	.byte	0x04, 0x17
        /*000a*/ 	.short	(.L_39 - .L_38)
.L_38:
        /*000c*/ 	.word	0x00000000
        /*0010*/ 	.short	0x0006
        /*0012*/ 	.short	0x0030
        /*0014*/ 	.byte	0x00, 0xf0, 0x11, 0x00


	//----- nvinfo : EIATTR_KPARAM_INFO
	.align		4
.L_39:
        /*0018*/ 	.byte	0x04, 0x17
        /*001a*/ 	.short	(.L_41 - .L_40)
.L_40:
        /*001c*/ 	.word	0x00000000
        /*0020*/ 	.short	0x0005
        /*0022*/ 	.short	0x0028
        /*0024*/ 	.byte	0x00, 0xf5, 0x21, 0x00


	//----- nvinfo : EIATTR_KPARAM_INFO
	.align		4
.L_41:
        /*0028*/ 	.byte	0x04, 0x17
        /*002a*/ 	.short	(.L_43 - .L_42)
.L_42:
        /*002c*/ 	.word	0x00000000
        /*0030*/ 	.short	0x0004
        /*0032*/ 	.short	0x0020
        /*0034*/ 	.byte	0x00, 0xf0, 0x11, 0x00


	//----- nvinfo : EIATTR_KPARAM_INFO
	.align		4
.L_43:
        /*0038*/ 	.byte	0x04, 0x17
        /*003a*/ 	.short	(.L_45 - .L_44)
.L_44:
        /*003c*/ 	.word	0x00000000
        /*0040*/ 	.short	0x0003
        /*0042*/ 	.short	0x0018
        /*0044*/ 	.byte	0x00, 0xf5, 0x21, 0x00


	//----- nvinfo : EIATTR_KPARAM_INFO
	.align		4
.L_45:
        /*0048*/ 	.byte	0x04, 0x17
        /*004a*/ 	.short	(.L_47 - .L_46)
.L_46:
        /*004c*/ 	.word	0x00000000
        /*0050*/ 	.short	0x0002
        /*0052*/ 	.short	0x0010
        /*0054*/ 	.byte	0x00, 0xf5, 0x21, 0x00


	//----- nvinfo : EIATTR_KPARAM_INFO
	.align		4
.L_47:
        /*0058*/ 	.byte	0x04, 0x17
        /*005a*/ 	.short	(.L_49 - .L_48)
.L_48:
        /*005c*/ 	.word	0x00000000
        /*0060*/ 	.short	0x0001
        /*0062*/ 	.short	0x0008
        /*0064*/ 	.byte	0x00, 0xf5, 0x21, 0x00


	//----- nvinfo : EIATTR_KPARAM_INFO
	.align		4
.L_49:
        /*0068*/ 	.byte	0x04, 0x17
        /*006a*/ 	.short	(.L_51 - .L_50)
.L_50:
        /*006c*/ 	.word	0x00000000
        /*0070*/ 	.short	0x0000
        /*0072*/ 	.short	0x0000
        /*0074*/ 	.byte	0x00, 0xf5, 0x21, 0x00


	//----- nvinfo : EIATTR_SPARSE_MMA_MASK
	.align		4
.L_51:
        /*0078*/ 	.byte	0x03, 0x50
        /*007a*/ 	.short	0x0000


	//----- nvinfo : EIATTR_MAXREG_COUNT
	.align		4
        /*007c*/ 	.byte	0x03, 0x1b
        /*007e*/ 	.short	0x00ff


	//----- nvinfo : EIATTR_MERCURY_ISA_VERSION
	.align		4
        /*0080*/ 	.byte	0x03, 0x5f
        /*0082*/ 	.short	0x0101


	//----- nvinfo : EIATTR_VRC_CTA_INIT_COUNT
	.align		4
        /*0084*/ 	.byte	0x02, 0x4a
	.zero		1
	.zero		1


	//----- nvinfo : EIATTR_EXIT_INSTR_OFFSETS
	.align		4
        /*0088*/ 	.byte	0x04, 0x1c
        /*008a*/ 	.short	(.L_53 - .L_52)


	//   ....[0]....
.L_52:
        /*008c*/ 	.word	0x00000090


	//   ....[1]....
        /*0090*/ 	.word	0x00000ca0


	//----- nvinfo : EIATTR_CBANK_PARAM_SIZE
	.align		4
.L_53:
        /*0094*/ 	.byte	0x03, 0x19
        /*0096*/ 	.short	0x0034


	//----- nvinfo : EIATTR_PARAM_CBANK
	.align		4
        /*0098*/ 	.byte	0x04, 0x0a
        /*009a*/ 	.short	(.L_55 - .L_54)
	.align		4
.L_54:
        /*009c*/ 	.word	index@(.nv.constant0._Z27mergeComponentsAndUpdateMSTP4EdgePiS1_S1_iPbi)
        /*00a0*/ 	.short	0x0380
        /*00a2*/ 	.short	0x0034


	//----- nvinfo : EIATTR_SW_WAR
	.align		4
.L_55:
        /*00a4*/ 	.byte	0x04, 0x36
        /*00a6*/ 	.short	(.L_57 - .L_56)
.L_56:
        /*00a8*/ 	.word	0x00000008
.L_57:


//--------------------- .nv.info._Z13matchMinEdgesP4EdgeiPiS1_S1_ --------------------------
	.section	.nv.info._Z13matchMinEdgesP4EdgeiPiS1_S1_,"",@"SHT_CUDA_INFO"
	.sectionflags	@""
	.align	4


	//----- nvinfo : EIATTR_CUDA_API_VERSION
	.align		4
        /*0000*/ 	.byte	0x04, 0x37
        /*0002*/ 	.short	(.L_59 - .L_58)
.L_58:
        /*0004*/ 	.word	0x00000082


	//----- nvinfo : EIATTR_KPARAM_INFO
	.align		4
.L_59:
        /*0008*/ 	.byte	0x04, 0x17
        /*000a*/ 	.short	(.L_61 - .L_60)
.L_60:
        /*000c*/ 	.word	0x00000000
        /*0010*/ 	.short	0x0004
        /*0012*/ 	.short	0x0020
        /*0014*/ 	.byte	0x00, 0xf5, 0x21, 0x00


	//----- nvinfo : EIATTR_KPARAM_INFO
	.align		4
.L_61:
        /*0018*/ 	.byte	0x04, 0x17
        /*001a*/ 	.short	(.L_63 - .L_62)
.L_62:
        /*001c*/ 	.word	0x00000000
        /*0020*/ 	.short	0x0003
        /*0022*/ 	.short	0x0018
        /*0024*/ 	.byte	0x00, 0xf5, 0x21, 0x00


	//----- nvinfo : EIATTR_KPARAM_INFO
	.align		4
.L_63:
        /*0028*/ 	.byte	0x04, 0x17
        /*002a*/ 	.short	(.L_65 - .L_64)
.L_64:
        /*002c*/ 	.word	0x00000000
        /*0030*/ 	.short	0x0002
        /*0032*/ 	.short	0x0010
        /*0034*/ 	.byte	0x00, 0xf5, 0x21, 0x00


	//----- nvinfo : EIATTR_KPARAM_INFO
	.align		4
.L_65:
        /*0038*/ 	.byte	0x04, 0x17
        /*003a*/ 	.short	(.L_67 - .L_66)
.L_66:
        /*003c*/ 	.word	0x00000000
        /*0040*/ 	.short	0x0001
        /*0042*/ 	.short	0x0008
        /*0044*/ 	.byte	0x00, 0xf0, 0x11, 0x00


	//----- nvinfo : EIATTR_KPARAM_INFO
	.align		4
.L_67:
        /*0048*/ 	.byte	0x04, 0x17
        /*004a*/ 	.short	(.L_69 - .L_68)
.L_68:
        /*004c*/ 	.word	0x00000000
        /*0050*/ 	.short	0x0000
        /*0052*/ 	.short	0x0000
        /*0054*/ 	.byte	0x00, 0xf5, 0x21, 0x00


	//----- nvinfo : EIATTR_SPARSE_MMA_MASK
	.align		4
.L_69:
        /*0058*/ 	.byte	0x03, 0x50
        /*005a*/ 	.short	0x0000


	//----- nvinfo : EIATTR_MAXREG_COUNT
	.align		4
        /*005c*/ 	.byte	0x03, 0x1b
        /*005e*/ 	.short	0x00ff


	//----- nvinfo : EIATTR_MERCURY_ISA_VERSION
	.align		4
        /*0060*/ 	.byte	0x03, 0x5f
        /*0062*/ 	.short	0x0101


	//----- nvinfo : EIATTR_VRC_CTA_INIT_COUNT
	.align		4
        /*0064*/ 	.byte	0x02, 0x4a
	.zero		1
	.zero		1


	//----- nvinfo : EIATTR_EXIT_INSTR_OFFSETS
	.align		4
        /*0068*/ 	.byte	0x04, 0x1c
        /*006a*/ 	.short	(.L_71 - .L_70)


	//   ....[0]....
.L_70:
        /*006c*/ 	.word	0x00000070


	//   ....[1]....
        /*0070*/ 	.word	0x00000130


	//   ....[2]....
        /*0074*/ 	.word	0x00000230


	//   ....[3]....
        /*0078*/ 	.word	0x00000290


	//----- nvinfo : EIATTR_CRS_STACK_SIZE
	.align		4
.L_71:
        /*007c*/ 	.byte	0x04, 0x1e
        /*007e*/ 	.short	(.L_73 - .L_72)
.L_72:
        /*0080*/ 	.word	0x00000000


	//----- nvinfo : EIATTR_CBANK_PARAM_SIZE
	.align		4
.L_73:
        /*0084*/ 	.byte	0x03, 0x19
        /*0086*/ 	.short	0x0028


	//----- nvinfo : EIATTR_PARAM_CBANK
	.align		4
        /*0088*/ 	.byte	0x04, 0x0a
        /*008a*/ 	.short	(.L_75 - .L_74)
	.align		4
.L_74:
        /*008c*/ 	.word	index@(.nv.constant0._Z13matchMinEdgesP4EdgeiPiS1_S1_)
        /*0090*/ 	.short	0x0380
        /*0092*/ 	.short	0x0028


	//----- nvinfo : EIATTR_SW_WAR
	.align		4
.L_75:
        /*0094*/ 	.byte	0x04, 0x36
        /*0096*/ 	.short	(.L_77 - .L_76)
.L_76:
        /*0098*/ 	.word	0x00000008
.L_77:


//--------------------- .nv.info._Z12findMinEdgesP4EdgeiPiS1_S1_ --------------------------
	.section	.nv.info._Z12findMinEdgesP4EdgeiPiS1_S1_,"",@"SHT_CUDA_INFO"
	.sectionflags	@""
	.align	4


	//----- nvinfo : EIATTR_CUDA_API_VERSION
	.align		4
        /*0000*/ 	.byte	0x04, 0x37
        /*0002*/ 	.short	(.L_79 - .L_78)
.L_78:
        /*0004*/ 	.word	0x00000082


	//----- nvinfo : EIATTR_KPARAM_INFO
	.align		4
.L_79:
        /*0008*/ 	.byte	0x04, 0x17
        /*000a*/ 	.short	(.L_81 - .L_80)
.L_80:
        /*000c*/ 	.word	0x00000000
        /*0010*/ 	.short	0x0004
        /*0012*/ 	.short	0x0020
        /*0014*/ 	.byte	0x00, 0xf5, 0x21, 0x00


	//----- nvinfo : EIATTR_KPARAM_INFO
	.align		4
.L_81:
        /*0018*/ 	.byte	0x04, 0x17
        /*001a*/ 	.short	(.L_83 - .L_82)
.L_82:
        /*001c*/ 	.word	0x00000000
        /*0020*/ 	.short	0x0003
        /*0022*/ 	.short	0x0018
        /*0024*/ 	.byte	0x00, 0xf5, 0x21, 0x00


	//----- nvinfo : EIATTR_KPARAM_INFO
	.align		4
.L_83:
        /*0028*/ 	.byte	0x04, 0x17
        /*002a*/ 	.short	(.L_85 - .L_84)
.L_84:
        /*002c*/ 	.word	0x00000000
        /*0030*/ 	.short	0x0002
        /*0032*/ 	.short	0x0010
        /*0034*/ 	.byte	0x00, 0xf5, 0x21, 0x00


	//----- nvinfo : EIATTR_KPARAM_INFO
	.align		4
.L_85:
        /*0038*/ 	.byte	0x04, 0x17
        /*003a*/ 	.short	(.L_87 - .L_86)
.L_86:
        /*003c*/ 	.word	0x00000000
        /*0040*/ 	.short	0x0001
        /*0042*/ 	.short	0x0008
        /*0044*/ 	.byte	0x00, 0xf0, 0x11, 0x00


	//----- nvinfo : EIATTR_KPARAM_INFO
	.align		4
.L_87:
        /*0048*/ 	.byte	0x04, 0x17
        /*004a*/ 	.short	(.L_89 - .L_88)
.L_88:
        /*004c*/ 	.word	0x00000000
        /*0050*/ 	.short	0x0000
        /*0052*/ 	.short	0x0000
        /*0054*/ 	.byte	0x00, 0xf5, 0x21, 0x00


	//----- nvinfo : EIATTR_SPARSE_MMA_MASK
	.align		4
.L_89:
        /*0058*/ 	.byte	0x03, 0x50
        /*005a*/ 	.short	0x0000


	//----- nvinfo : EIATTR_MAXREG_COUNT
	.align		4
        /*005c*/ 	.byte	0x03, 0x1b
        /*005e*/ 	.short	0x00ff


	//----- nvinfo : EIATTR_MERCURY_ISA_VERSION
	.align		4
        /*0060*/ 	.byte	0x03, 0x5f
        /*0062*/ 	.short	0x0101


	//----- nvinfo : EIATTR_VRC_CTA_INIT_COUNT
	.align		4
        /*0064*/ 	.byte	0x02, 0x4a
	.zero		1
	.zero		1


	//----- nvinfo : EIATTR_EXIT_INSTR_OFFSETS
	.align		4
        /*0068*/ 	.byte	0x04, 0x1c
        /*006a*/ 	.short	(.L_91 - .L_90)


	//   ....[0]....
.L_90:
        /*006c*/ 	.word	0x00000070


	//   ....[1]....
        /*0070*/ 	.word	0x00000130


	//   ....[2]....
        /*0074*/ 	.word	0x000001a0


	//----- nvinfo : EIATTR_CBANK_PARAM_SIZE
	.align		4
.L_91:
        /*0078*/ 	.byte	0x03, 0x19
        /*007a*/ 	.short	0x0028


	//----- nvinfo : EIATTR_PARAM_CBANK
	.align		4
        /*007c*/ 	.byte	0x04, 0x0a
        /*007e*/ 	.short	(.L_93 - .L_92)
	.align		4
.L_92:
        /*0080*/ 	.word	index@(.nv.constant0._Z12findMinEdgesP4EdgeiPiS1_S1_)
        /*0084*/ 	.short	0x0380
        /*0086*/ 	.short	0x0028


	//----- nvinfo : EIATTR_SW_WAR
	.align		4
.L_93:
        /*0088*/ 	.byte	0x04, 0x36
        /*008a*/ 	.short	(.L_95 - .L_94)
.L_94:
        /*008c*/ 	.word	0x00000008
.L_95:


//--------------------- .nv.info._Z13resetMinEdgesPiS_i --------------------------
	.section	.nv.info._Z13resetMinEdgesPiS_i,"",@"SHT_CUDA_INFO"
	.sectionflags	@""
	.align	4


	//----- nvinfo : EIATTR_CUDA_API_VERSION
	.align		4
        /*0000*/ 	.byte	0x04, 0x37
        /*0002*/ 	.short	(.L_97 - .L_96)
.L_96:
        /*0004*/ 	.word	0x00000082


	//----- nvinfo : EIATTR_KPARAM_INFO
	.align		4
.L_97:
        /*0008*/ 	.byte	0x04, 0x17
        /*000a*/ 	.short	(.L_99 - .L_98)
.L_98:
        /*000c*/ 	.word	0x00000000
        /*0010*/ 	.short	0x0002
        /*0012*/ 	.short	0x0010
        /*0014*/ 	.byte	0x00, 0xf0, 0x11, 0x00


	//----- nvinfo : EIATTR_KPARAM_INFO
	.align		4
.L_99:
        /*0018*/ 	.byte	0x04, 0x17
        /*001a*/ 	.short	(.L_101 - .L_100)
.L_100:
        /*001c*/ 	.word	0x00000000
        /*0020*/ 	.short	0x0001
        /*0022*/ 	.short	0x0008
        /*0024*/ 	.byte	0x00, 0xf5, 0x21, 0x00


	//----- nvinfo : EIATTR_KPARAM_INFO
	.align		4
.L_101:
        /*0028*/ 	.byte	0x04, 0x17
        /*002a*/ 	.short	(.L_103 - .L_102)
.L_102:
        /*002c*/ 	.word	0x00000000
        /*0030*/ 	.short	0x0000
        /*0032*/ 	.short	0x0000
        /*0034*/ 	.byte	0x00, 0xf5, 0x21, 0x00


	//----- nvinfo : EIATTR_SPARSE_MMA_MASK
	.align		4
.L_103:
        /*0038*/ 	.byte	0x03, 0x50
        /*003a*/ 	.short	0x0000


	//----- nvinfo : EIATTR_MAXREG_COUNT
	.align		4
        /*003c*/ 	.byte	0x03, 0x1b
        /*003e*/ 	.short	0x00ff


	//----- nvinfo : EIATTR_MERCURY_ISA_VERSION
	.align		4
        /*0040*/ 	.byte	0x03, 0x5f
        /*0042*/ 	.short	0x0101


	//----- nvinfo : EIATTR_VRC_CTA_INIT_COUNT
	.align		4
        /*0044*/ 	.byte	0x02, 0x4a
	.zero		1
	.zero		1


	//----- nvinfo : EIATTR_EXIT_INSTR_OFFSETS
	.align		4
        /*0048*/ 	.byte	0x04, 0x1c
        /*004a*/ 	.short	(.L_105 - .L_104)


	//   ....[0]....
.L_104:
        /*004c*/ 	.word	0x00000070


	//   ....[1]....
        /*0050*/ 	.word	0x00000110


	//----- nvinfo : EIATTR_CBANK_PARAM_SIZE
	.align		4
.L_105:
        /*0054*/ 	.byte	0x03, 0x19
        /*0056*/ 	.short	0x0014


	//----- nvinfo : EIATTR_PARAM_CBANK
	.align		4
        /*0058*/ 	.byte	0x04, 0x0a
        /*005a*/ 	.short	(.L_107 - .L_106)
	.align		4
.L_106:
        /*005c*/ 	.word	index@(.nv.constant0._Z13resetMinEdgesPiS_i)
        /*0060*/ 	.short	0x0380
        /*0062*/ 	.short	0x0014


	//----- nvinfo : EIATTR_SW_WAR
	.align		4
.L_107:
        /*0064*/ 	.byte	0x04, 0x36
        /*0066*/ 	.short	(.L_109 - .L_108)
.L_108:
        /*0068*/ 	.word	0x00000008
.L_109:


//--------------------- .nv.info._Z14initComponentsPii --------------------------
	.section	.nv.info._Z14initComponentsPii,"",@"SHT_CUDA_INFO"
	.sectionflags	@""
	.align	4


	//----- nvinfo : EIATTR_CUDA_API_VERSION
	.align		4
        /*0000*/ 	.byte	0x04, 0x37
        /*0002*/ 	.short	(.L_111 - .L_110)
.L_110:
        /*0004*/ 	.word	0x00000082


	//----- nvinfo : EIATTR_KPARAM_INFO
	.align		4
.L_111:
        /*0008*/ 	.byte	0x04, 0x17
        /*000a*/ 	.short	(.L_113 - .L_112)
.L_112:
        /*000c*/ 	.word	0x00000000
        /*0010*/ 	.short	0x0001
        /*0012*/ 	.short	0x0008
        /*0014*/ 	.byte	0x00, 0xf0, 0x11, 0x00


	//----- nvinfo : EIATTR_KPARAM_INFO
	.align		4
.L_113:
        /*0018*/ 	.byte	0x04, 0x17
        /*001a*/ 	.short	(.L_115 - .L_114)
.L_114:
        /*001c*/ 	.word	0x00000000
        /*0020*/ 	.short	0x0000
        /*0022*/ 	.short	0x0000
        /*0024*/ 	.byte	0x00, 0xf5, 0x21, 0x00


	//----- nvinfo : EIATTR_SPARSE_MMA_MASK
	.align		4
.L_115:
        /*0028*/ 	.byte	0x03, 0x50
        /*002a*/ 	.short	0x0000


	//----- nvinfo : EIATTR_MAXREG_COUNT
	.align		4
        /*002c*/ 	.byte	0x03, 0x1b
        /*002e*/ 	.short	0x00ff


	//----- nvinfo : EIATTR_MERCURY_ISA_VERSION
	.align		4
        /*0030*/ 	.byte	0x03, 0x5f
        /*0032*/ 	.short	0x0101


	//----- nvinfo : EIATTR_VRC_CTA_INIT_COUNT
	.align		4
        /*0034*/ 	.byte	0x02, 0x4a
	.zero		1
	.zero		1


	//----- nvinfo : EIATTR_EXIT_INSTR_OFFSETS
	.align		4
        /*0038*/ 	.byte	0x04, 0x1c
        /*003a*/ 	.short	(.L_117 - .L_116)


	//   ....[0]....
.L_116:
        /*003c*/ 	.word	0x00000070


	//   ....[1]....
        /*0040*/ 	.word	0x000000c0


	//----- nvinfo : EIATTR_CBANK_PARAM_SIZE
	.align		4
.L_117:
        /*0044*/ 	.byte	0x03, 0x19
        /*0046*/ 	.short	0x000c


	//----- nvinfo : EIATTR_PARAM_CBANK
	.align		4
        /*0048*/ 	.byte	0x04, 0x0a
        /*004a*/ 	.short	(.L_119 - .L_118)
	.align		4
.L_118:
        /*004c*/ 	.word	index@(.nv.constant0._Z14initComponentsPii)
        /*0050*/ 	.short	0x0380
        /*0052*/ 	.short	0x000c


	//----- nvinfo : EIATTR_SW_WAR
	.align		4
.L_119:
        /*0054*/ 	.byte	0x04, 0x36
        /*0056*/ 	.short	(.L_121 - .L_120)
.L_120:
        /*0058*/ 	.word	0x00000008
.L_121:


//--------------------- .nv.info._Z13adjustWeightsP4Edgeii --------------------------
	.section	.nv.info._Z13adjustWeightsP4Edgeii,"",@"SHT_CUDA_INFO"
	.sectionflags	@""
	.align	4


	//----- nvinfo : EIATTR_CUDA_API_VERSION
	.align		4
        /*0000*/ 	.byte	0x04, 0x37
        /*0002*/ 	.short	(.L_123 - .L_122)
.L_122:
        /*0004*/ 	.word	0x00000082


	//----- nvinfo : EIATTR_KPARAM_INFO
	.align		4
.L_123:
        /*0008*/ 	.byte	0x04, 0x17
        /*000a*/ 	.short	(.L_125 - .L_124)
.L_124:
        /*000c*/ 	.word	0x00000000
        /*0010*/ 	.short	0x0002
        /*0012*/ 	.short	0x000c
        /*0014*/ 	.byte	0x00, 0xf0, 0x11, 0x00


	//----- nvinfo : EIATTR_KPARAM_INFO
	.align		4
.L_125:
        /*0018*/ 	.byte	0x04, 0x17
        /*001a*/ 	.short	(.L_127 - .L_126)
.L_126:
        /*001c*/ 	.word	0x00000000
        /*0020*/ 	.short	0x0001
        /*0022*/ 	.short	0x0008
        /*0024*/ 	.byte	0x00, 0xf0, 0x11, 0x00


	//----- nvinfo : EIATTR_KPARAM_INFO
	.align		4
.L_127:
        /*0028*/ 	.byte	0x04, 0x17
        /*002a*/ 	.short	(.L_129 - .L_128)
.L_128:
        /*002c*/ 	.word	0x00000000
        /*0030*/ 	.short	0x0000
        /*0032*/ 	.short	0x0000
        /*0034*/ 	.byte	0x00, 0xf5, 0x21, 0x00


	//----- nvinfo : EIATTR_SPARSE_MMA_MASK
	.align		4
.L_129:
        /*0038*/ 	.byte	0x03, 0x50
        /*003a*/ 	.short	0x0000


	//----- nvinfo : EIATTR_MAXREG_COUNT
	.align		4
        /*003c*/ 	.byte	0x03, 0x1b
        /*003e*/ 	.short	0x00ff


	//----- nvinfo : EIATTR_MERCURY_ISA_VERSION
	.align		4
        /*0040*/ 	.byte	0x03, 0x5f
        /*0042*/ 	.short	0x0101


	//----- nvinfo : EIATTR_VRC_CTA_INIT_COUNT
	.align		4
        /*0044*/ 	.byte	0x02, 0x4a
	.zero		1
	.zero		1


	//----- nvinfo : EIATTR_EXIT_INSTR_OFFSETS
	.align		4
        /*0048*/ 	.byte	0x04, 0x1c
        /*004a*/ 	.short	(.L_131 - .L_130)


	//   ....[0]....
.L_130:
        /*004c*/ 	.word	0x00000070


	//   ....[1]....
        /*0050*/ 	.word	0x00000250


	//----- nvinfo : EIATTR_CBANK_PARAM_SIZE
	.align		4
.L_131:
        /*0054*/ 	.byte	0x03, 0x19
        /*0056*/ 	.short	0x0010


	//----- nvinfo : EIATTR_PARAM_CBANK
	.align		4
        /*0058*/ 	.byte	0x04, 0x0a
        /*005a*/ 	.short	(.L_133 - .L_132)
	.align		4
.L_132:
        /*005c*/ 	.word	index@(.nv.constant0._Z13adjustWeightsP4Edgeii)
        /*0060*/ 	.short	0x0380
        /*0062*/ 	.short	0x0010


	//----- nvinfo : EIATTR_SW_WAR
	.align		4
.L_133:
        /*0064*/ 	.byte	0x04, 0x36
        /*0066*/ 	.short	(.L_135 - .L_134)
.L_134:
        /*0068*/ 	.word	0x00000008
.L_135:


//--------------------- .nv.callgraph             --------------------------
	.section	.nv.callgraph,"",@"SHT_CUDA_CALLGRAPH"
	.align	4
	.sectionentsize	8
	.align		4
        /*0000*/ 	.word	0x00000000
	.align		4
        /*0004*/ 	.word	0xffffffff
	.align		4
        /*0008*/ 	.word	0x00000000
	.align		4
        /*000c*/ 	.word	0xfffffffe
	.align		4
        /*0010*/ 	.word	0x00000000
	.align		4
        /*0014*/ 	.word	0xfffffffd
	.align		4
        /*0018*/ 	.word	0x00000000
	.align		4
        /*001c*/ 	.word	0xfffffffc


//--------------------- .text._Z27mergeComponentsAndUpdateMSTP4EdgePiS1_S1_iPbi --------------------------
	.section	.text._Z27mergeComponentsAndUpdateMSTP4EdgePiS1_S1_iPbi,"ax",@progbits
	.align	128
        .global         _Z27mergeComponentsAndUpdateMSTP4EdgePiS1_S1_iPbi
        .type           _Z27mergeComponentsAndUpdateMSTP4EdgePiS1_S1_iPbi,@function
        .size           _Z27mergeComponentsAndUpdateMSTP4EdgePiS1_S1_iPbi,(.L_x_15 - _Z27mergeComponentsAndUpdateMSTP4EdgePiS1_S1_iPbi)
        .other          _Z27mergeComponentsAndUpdateMSTP4EdgePiS1_S1_iPbi,@"STO_CUDA_ENTRY STV_DEFAULT"
_Z27mergeComponentsAndUpdateMSTP4EdgePiS1_S1_iPbi:
.text._Z27mergeComponentsAndUpdateMSTP4EdgePiS1_S1_iPbi:
[----:B------:R-:W-:Y:S08]  /*0000*/  LDC R1, c[0x0][0x37c] ;  /* 0x0000df00ff017b82 */ /* 0x000ff00000000800 */
[----:B------:R-:W0:Y:S01]  /*0010*/  S2UR UR4, SR_CTAID.X ;  /* 0x00000000000479c3 */ /* 0x000e220000002500 */
[----:B------:R-:W1:Y:S01]  /*0020*/  S2R R0, SR_TID.X ;  /* 0x0000000000007919 */ /* 0x000e620000002100 */
[----:B------:R-:W2:Y:S06]  /*0030*/  LDCU UR5, c[0x0][0x360] ;  /* 0x00006c00ff0577ac */ /* 0x000eac0008000800 */
[----:B------:R-:W3:Y:S01]  /*0040*/  LDC R4, c[0x0][0x3a0] ;  /* 0x0000e800ff047b82 */ /* 0x000ee20000000800 */
[----:B0-----:R-:W-:-:S04]  /*0050*/  UIADD3 UR4, UPT, UPT, URZ, -UR4, URZ ;  /* 0x80000004ff047290 */ /* 0x001fc8000fffe0ff */
[----:B--2---:R-:W-:Y:S01]  /*0060*/  UIMAD UR5, UR4, UR5, URZ ;  /* 0x00000005040572a4 */ /* 0x004fe2000f8e02ff */
[----:B---3--:R-:W-:-:S05]  /*0070*/  ISETP.GE.AND P0, PT, R4, 0x1, PT ;  /* 0x000000010400780c */ /* 0x008fca0003f06270 */
[----:B-1----:R-:W-:-:S13]  /*0080*/  ISETP.NE.OR P0, PT, R0, UR5, !P0 ;  /* 0x0000000500007c0c */ /* 0x002fda000c705670 */
[----:B------:R-:W-:Y:S05]  /*0090*/  @P0 EXIT ;  /* 0x000000000000094d */ /* 0x000fea0003800000 */
[----:B------:R-:W0:Y:S01]  /*00a0*/  LDCU.64 UR4, c[0x0][0x390] ;  /* 0x00007200ff0477ac */ /* 0x000e220008000a00 */
[C---:B------:R-:W-:Y:S01]  /*00b0*/  LOP3.LUT R12, R4.reuse, 0xf, RZ, 0xc0, !PT ;  /* 0x0000000f040c7812 */ /* 0x040fe200078ec0ff */
[----:B------:R-:W-:Y:S01]  /*00c0*/  IMAD.MOV.U32 R5, RZ, RZ, RZ ;  /* 0x000000ffff057224 */ /* 0x000fe200078e00ff */
[----:B------:R-:W-:Y:S01]  /*00d0*/  LOP3.LUT R13, R4, 0x7, RZ, 0xc0, !PT ;  /* 0x00000007040d7812 */ /* 0x000fe200078ec0ff */
[----:B------:R-:W1:Y:S02]  /*00e0*/  LDCU.64 UR6, c[0x0][0x358] ;  /* 0x00006b00ff0677ac */ /* 0x000e640008000a00 */
[----:B------:R-:W-:Y:S02]  /*00f0*/  VIADD R0, R12, 0xffffffff ;  /* 0xffffffff0c007836 */ /* 0x000fe40000000000 */
[----:B------:R-:W-:-:S03]  /*0100*/  VIADD R2, R13, 0xffffffff ;  /* 0xffffffff0d027836 */ /* 0x000fc60000000000 */
[----:B------:R-:W-:Y:S02]  /*0110*/  ISETP.GE.U32.AND P0, PT, R0, 0x7, PT ;  /* 0x000000070000780c */ /* 0x000fe40003f06070 */
[----:B------:R-:W-:Y:S02]  /*0120*/  LOP3.LUT R0, R4, 0x7ffffff0, RZ, 0xc0, !PT ;  /* 0x7ffffff004007812 */ /* 0x000fe400078ec0ff */
[----:B------:R-:W-:Y:S02]  /*0130*/  ISETP.GE.U32.AND P1, PT, R2, 0x3, PT ;  /* 0x000000030200780c */ /* 0x000fe40003f26070 */
[----:B------:R-:W-:Y:S01]  /*0140*/  LOP3.LUT R4, R4, 0x3, RZ, 0xc0, !PT ;  /* 0x0000000304047812 */ /* 0x000fe200078ec0ff */
[----:B0-----:R-:W-:Y:S01]  /*0150*/  UIADD3 UR4, UP0, UPT, UR4, 0x20, URZ ;  /* 0x0000002004047890 */ /* 0x001fe2000ff1e0ff */
[----:B------:R-:W-:-:S03]  /*0160*/  IMAD.MOV R6, RZ, RZ, -R0 ;  /* 0x000000ffff067224 */ /* 0x000fc600078e0a00 */
[----:B-1----:R-:W-:-:S12]  /*0170*/  UIADD3.X UR5, UPT, UPT, URZ, UR5, URZ, UP0, !UPT ;  /* 0x00000005ff057290 */ /* 0x002fd800087fe4ff */
.L_x_6:
[----:B-1----:R-:W0:Y:S01]  /*0180*/  LDC.64 R2, c[0x0][0x398] ;  /* 0x0000e600ff027b82 */ /* 0x002e220000000a00 */
[----:B------:R-:W1:Y:S01]  /*0190*/  LDCU UR8, c[0x0][0x3a0] ;  /* 0x00007400ff0877ac */ /* 0x000e620008000800 */
[----:B0-----:R-:W-:-:S05]  /*01a0*/  IMAD.WIDE.U32 R2, R5, 0x4, R2 ;  /* 0x0000000405027825 */ /* 0x001fca00078e0002 */
[----:B------:R-:W2:Y:S01]  /*01b0*/  LDG.E R7, desc[UR6][R2.64] ;  /* 0x0000000602077981 */ /* 0x000ea2000c1e1900 */
[----:B------:R-:W-:-:S05]  /*01c0*/  VIADD R5, R5, 0x1 ;  /* 0x0000000105057836 */ /* 0x000fca0000000000 */
[----:B-1----:R-:W-:Y:S02]  /*01d0*/  ISETP.NE.AND P2, PT, R5, UR8, PT ;  /* 0x0000000805007c0c */ /* 0x002fe4000bf45270 */
[----:B--2---:R-:W-:-:S13]  /*01e0*/  ISETP.NE.AND P3, PT, R7, -0x1, PT ;  /* 0xffffffff0700780c */ /* 0x004fda0003f65270 */
[----:B------:R-:W-:Y:S05]  /*01f0*/  @!P3 BRA `(.L_x_0) ;  /* 0x0000000800a4b947 */ /* 0x000fea0003800000 */
[----:B------:R-:W0:Y:S08]  /*0200*/  LDC.64 R2, c[0x0][0x380] ;  /* 0x0000e000ff027b82 */ /* 0x000e300000000a00 */
[----:B------:R-:W1:Y:S01]  /*0210*/  LDC.64 R8, c[0x0][0x390] ;  /* 0x0000e400ff087b82 */ /* 0x000e620000000a00 */
[----:B0-----:R-:W-:-:S05]  /*0220*/  IMAD.WIDE R2, R7, 0x10, R2 ;  /* 0x0000001007027825 */ /* 0x001fca00078e0202 */
[----:B------:R-:W1:Y:S04]  /*0230*/  LDG.E R11, desc[UR6][R2.64] ;  /* 0x00000006020b7981 */ /* 0x000e68000c1e1900 */
[----:B------:R-:W2:Y:S01]  /*0240*/  LDG.E R7, desc[UR6][R2.64+0x4] ;  /* 0x0000040602077981 */ /* 0x000ea2000c1e1900 */
[----:B-1----:R-:W-:-:S04]  /*0250*/  IMAD.WIDE R10, R11, 0x4, R8 ;  /* 0x000000040b0a7825 */ /* 0x002fc800078e0208 */
[----:B--2---:R-:W-:Y:S02]  /*0260*/  IMAD.WIDE R8, R7, 0x4, R8 ;  /* 0x0000000407087825 */ /* 0x004fe400078e0208 */
[----:B------:R-:W2:Y:S04]  /*0270*/  LDG.E R7, desc[UR6][R10.64] ;  /* 0x000000060a077981 */ /* 0x000ea8000c1e1900 */
[----:B------:R-:W2:Y:S02]  /*0280*/  LDG.E R8, desc[UR6][R8.64] ;  /* 0x0000000608087981 */ /* 0x000ea4000c1e1900 */
[----:B--2---:R-:W-:-:S13]  /*0290*/  ISETP.NE.AND P3, PT, R7, R8, PT ;  /* 0x000000080700720c */ /* 0x004fda0003f65270 */
[----:B------:R-:W-:Y:S05]  /*02a0*/  @!P3 BRA `(.L_x_0) ;  /* 0x000000080078b947 */ /* 0x000fea0003800000 */
[----:B------:R-:W-:Y:S01]  /*02b0*/  UISETP.GE.U32.AND UP0, UPT, UR8, 0x10, UPT ;  /* 0x000000100800788c */ /* 0x000fe2000bf06070 */
[----:B------:R-:W-:-:S08]  /*02c0*/  IMAD.MOV.U32 R9, RZ, RZ, RZ ;  /* 0x000000ffff097224 */ /* 0x000fd000078e00ff */
[----:B------:R-:W-:Y:S05]  /*02d0*/  BRA.U !UP0, `(.L_x_1) ;  /* 0x0000000108ec7547 */ /* 0x000fea000b800000 */
[----:B------:R-:W-:Y:S02]  /*02e0*/  IMAD.U32 R14, RZ, RZ, UR4 ;  /* 0x00000004ff0e7e24 */ /* 0x000fe4000f8e00ff */
[----:B------:R-:W-:Y:S02]  /*02f0*/  IMAD.U32 R15, RZ, RZ, UR5 ;  /* 0x00000005ff0f7e24 */ /* 0x000fe4000f8e00ff */
[----:B------:R-:W-:-:S07]  /*0300*/  IMAD.MOV.U32 R9, RZ, RZ, R6 ;  /* 0x000000ffff097224 */ /* 0x000fce00078e0006 */
.L_x_2:
[----:B0-----:R-:W-:Y:S02]  /*0310*/  IMAD.MOV.U32 R10, RZ, RZ, R14 ;  /* 0x000000ffff0a7224 */ /* 0x001fe400078e000e */
[----:B------:R-:W-:-:S05]  /*0320*/  IMAD.MOV.U32 R11, RZ, RZ, R15 ;  /* 0x000000ffff0b7224 */ /* 0x000fca00078e000f */
[----:B------:R-:W2:Y:S04]  /*0330*/  LDG.E R19, desc[UR6][R10.64+-0x18] ;  /* 0xffffe8060a137981 */ /* 0x000ea8000c1e1900 */
[----:B------:R-:W3:Y:S04]  /*0340*/  LDG.E R15, desc[UR6][R10.64+-0x20] ;  /* 0xffffe0060a0f7981 */ /* 0x000ee8000c1e1900 */
[----:B------:R-:W4:Y:S04]  /*0350*/  LDG.E R17, desc[UR6][R10.64+-0x1c] ;  /* 0xffffe4060a117981 */ /* 0x000f28000c1e1900 */
[----:B------:R-:W5:Y:S04]  /*0360*/  LDG.E R21, desc[UR6][R10.64+-0x14] ;  /* 0xffffec060a157981 */ /* 0x000f68000c1e1900 */
        /* <DEDUP_REMOVED lines=8> */
[----:B------:R-:W5:Y:S01]  /*03f0*/  LDG.E R22, desc[UR6][R10.64+0x1c] ;  /* 0x00001c060a167981 */ /* 0x000f62000c1e1900 */
[----:B--2---:R-:W-:-:S03]  /*0400*/  ISETP.NE.AND P3, PT, R19, R8, PT ;  /* 0x000000081300720c */ /* 0x004fc60003f65270 */
[----:B------:R-:W2:Y:S01]  /*0410*/  LDG.E R19, desc[UR6][R10.64+0x18] ;  /* 0x000018060a137981 */ /* 0x000ea2000c1e1900 */
[----:B---3--:R-:W-:-:S03]  /*0420*/  ISETP.NE.AND P5, PT, R15, R8, PT ;  /* 0x000000080f00720c */ /* 0x008fc60003fa5270 */
[----:B------:R-:W3:Y:S01]  /*0430*/  LDG.E R15, desc[UR6][R10.64+0x10] ;  /* 0x000010060a0f7981 */ /* 0x000ee2000c1e1900 */
[----:B----4-:R-:W-:-:S03]  /*0440*/  ISETP.NE.AND P6, PT, R17, R8, PT ;  /* 0x000000081100720c */ /* 0x010fc60003fc5270 */
[----:B------:R-:W4:Y:S01]  /*0450*/  LDG.E R17, desc[UR6][R10.64+0x14] ;  /* 0x000014060a117981 */ /* 0x000f22000c1e1900 */
[----:B-----5:R-:W-:-:S03]  /*0460*/  ISETP.NE.AND P4, PT, R21, R8, PT ;  /* 0x000000081500720c */ /* 0x020fc60003f85270 */
[----:B------:R0:W-:Y:S10]  /*0470*/  @!P3 STG.E desc[UR6][R10.64+-0x18], R7 ;  /* 0xffffe8070a00b986 */ /* 0x0001f4000c101906 */
[----:B------:R0:W-:Y:S01]  /*0480*/  @!P4 STG.E desc[UR6][R10.64+-0x14], R7 ;  /* 0xffffec070a00c986 */ /* 0x0001e2000c101906 */
[----:B------:R-:W-:-:S02]  /*0490*/  ISETP.NE.AND P4, PT, R29, R8, PT ;  /* 0x000000081d00720c */ /* 0x000fc40003f85270 */
[-C--:B------:R-:W-:Y:S01]  /*04a0*/  ISETP.NE.AND P3, PT, R27, R8.reuse, PT ;  /* 0x000000081b00720c */ /* 0x080fe20003f65270 */
[----:B------:R0:W-:Y:S01]  /*04b0*/  @!P5 STG.E desc[UR6][R10.64+-0x20], R7 ;  /* 0xffffe0070a00d986 */ /* 0x0001e2000c101906 */
[----:B------:R-:W-:-:S03]  /*04c0*/  ISETP.NE.AND P5, PT, R23, R8, PT ;  /* 0x000000081700720c */ /* 0x000fc60003fa5270 */
[----:B------:R0:W-:Y:S01]  /*04d0*/  @!P6 STG.E desc[UR6][R10.64+-0x1c], R7 ;  /* 0xffffe4070a00e986 */ /* 0x0001e2000c101906 */
[----:B------:R-:W-:-:S05]  /*04e0*/  ISETP.NE.AND P6, PT, R25, R8, PT ;  /* 0x000000081900720c */ /* 0x000fca0003fc5270 */
[----:B------:R0:W-:Y:S01]  /*04f0*/  @!P4 STG.E desc[UR6][R10.64+-0x4], R7 ;  /* 0xfffffc070a00c986 */ /* 0x0001e2000c101906 */
[----:B------:R-:W-:-:S03]  /*0500*/  ISETP.NE.AND P4, PT, R20, R8, PT ;  /* 0x000000081400720c */ /* 0x000fc60003f85270 */
[----:B------:R0:W-:Y:S01]  /*0510*/  @!P3 STG.E desc[UR6][R10.64+-0x8], R7 ;  /* 0xfffff8070a00b986 */ /* 0x0001e2000c101906 */
[----:B------:R-:W-:-:S03]  /*0520*/  ISETP.NE.AND P3, PT, R18, R8, PT ;  /* 0x000000081200720c */ /* 0x000fc60003f65270 */
[----:B------:R0:W-:Y:S01]  /*0530*/  @!P5 STG.E desc[UR6][R10.64+-0x10], R7 ;  /* 0xfffff0070a00d986 */ /* 0x0001e2000c101906 */
[----:B------:R-:W-:-:S03]  /*0540*/  ISETP.NE.AND P5, PT, R14, R8, PT ;  /* 0x000000080e00720c */ /* 0x000fc60003fa5270 */
[----:B------:R0:W-:Y:S01]  /*0550*/  @!P6 STG.E desc[UR6][R10.64+-0xc], R7 ;  /* 0xfffff4070a00e986 */ /* 0x0001e2000c101906 */
[----:B------:R-:W-:-:S03]  /*0560*/  ISETP.NE.AND P6, PT, R16, R8, PT ;  /* 0x000000081000720c */ /* 0x000fc60003fc5270 */
[----:B------:R0:W-:Y:S01]  /*0570*/  @!P4 STG.E desc[UR6][R10.64+0xc], R7 ;  /* 0x00000c070a00c986 */ /* 0x0001e2000c101906 */
[----:B------:R-:W-:Y:S01]  /*0580*/  ISETP.NE.AND P4, PT, R22, R8, PT ;  /* 0x000000081600720c */ /* 0x000fe20003f85270 */
[----:B------:R-:W-:Y:S02]  /*0590*/  VIADD R9, R9, 0x10 ;  /* 0x0000001009097836 */ /* 0x000fe40000000000 */
[----:B------:R0:W-:Y:S04]  /*05a0*/  @!P3 STG.E desc[UR6][R10.64+0x8], R7 ;  /* 0x000008070a00b986 */ /* 0x0001e8000c101906 */
[----:B------:R0:W-:Y:S04]  /*05b0*/  @!P5 STG.E desc[UR6][R10.64], R7 ;  /* 0x000000070a00d986 */ /* 0x0001e8000c101906 */
[----:B------:R0:W-:Y:S04]  /*05c0*/  @!P6 STG.E desc[UR6][R10.64+0x4], R7 ;  /* 0x000004070a00e986 */ /* 0x0001e8000c101906 */
[----:B------:R0:W-:Y:S01]  /*05d0*/  @!P4 STG.E desc[UR6][R10.64+0x1c], R7 ;  /* 0x00001c070a00c986 */ /* 0x0001e2000c101906 */
[----:B------:R-:W-:-:S02]  /*05e0*/  ISETP.NE.AND P4, PT, R9, RZ, PT ;  /* 0x000000ff0900720c */ /* 0x000fc40003f85270 */
[-C--:B--2---:R-:W-:Y:S02]  /*05f0*/  ISETP.NE.AND P3, PT, R19, R8.reuse, PT ;  /* 0x000000081300720c */ /* 0x084fe40003f65270 */
[-C--:B---3--:R-:W-:Y:S02]  /*0600*/  ISETP.NE.AND P5, PT, R15, R8.reuse, PT ;  /* 0x000000080f00720c */ /* 0x088fe40003fa5270 */
[----:B----4-:R-:W-:-:S09]  /*0610*/  ISETP.NE.AND P6, PT, R17, R8, PT ;  /* 0x000000081100720c */ /* 0x010fd20003fc5270 */
[----:B------:R0:W-:Y:S01]  /*0620*/  @!P3 STG.E desc[UR6][R10.64+0x18], R7 ;  /* 0x000018070a00b986 */ /* 0x0001e2000c101906 */
[----:B------:R-:W-:-:S03]  /*0630*/  IADD3 R14, P3, PT, R10, 0x40, RZ ;  /* 0x000000400a0e7810 */ /* 0x000fc60007f7e0ff */
[----:B------:R0:W-:Y:S04]  /*0640*/  @!P5 STG.E desc[UR6][R10.64+0x10], R7 ;  /* 0x000010070a00d986 */ /* 0x0001e8000c101906 */
[----:B------:R0:W-:Y:S01]  /*0650*/  @!P6 STG.E desc[UR6][R10.64+0x14], R7 ;  /* 0x000014070a00e986 */ /* 0x0001e2000c101906 */
[----:B------:R-:W-:Y:S01]  /*0660*/  IMAD.X R15, RZ, RZ, R11, P3 ;  /* 0x000000ffff0f7224 */ /* 0x000fe200018e060b */
[----:B------:R-:W-:Y:S06]  /*0670*/  @P4 BRA `(.L_x_2) ;  /* 0xfffffffc00244947 */ /* 0x000fec000383ffff */
[----:B------:R-:W-:-:S07]  /*0680*/  IMAD.MOV.U32 R9, RZ, RZ, R0 ;  /* 0x000000ffff097224 */ /* 0x000fce00078e0000 */
.L_x_1:
[----:B------:R-:W-:-:S13]  /*0690*/  ISETP.NE.AND P3, PT, R12, RZ, PT ;  /* 0x000000ff0c00720c */ /* 0x000fda0003f65270 */
[----:B------:R-:W-:Y:S05]  /*06a0*/  @!P3 BRA `(.L_x_3) ;  /* 0x0000000000fcb947 */ /* 0x000fea0003800000 */
[----:B------:R-:W-:Y:S01]  /*06b0*/  ISETP.NE.AND P3, PT, R13, RZ, PT ;  /* 0x000000ff0d00720c */ /* 0x000fe20003f65270 */
[----:B------:R-:W-:-:S12]  /*06c0*/  @!P0 BRA `(.L_x_4) ;  /* 0x00000000006c8947 */ /* 0x000fd80003800000 */
[----:B0-----:R-:W0:Y:S02]  /*06d0*/  LDC.64 R10, c[0x0][0x390] ;  /* 0x0000e400ff0a7b82 */ /* 0x001e240000000a00 */
[----:B0-----:R-:W-:-:S05]  /*06e0*/  IMAD.WIDE.U32 R10, R9, 0x4, R10 ;  /* 0x00000004090a7825 */ /* 0x001fca00078e000a */
[----:B------:R-:W2:Y:S04]  /*06f0*/  LDG.E R15, desc[UR6][R10.64] ;  /* 0x000000060a0f7981 */ /* 0x000ea8000c1e1900 */
[----:B------:R-:W3:Y:S04]  /*0700*/  LDG.E R17, desc[UR6][R10.64+0x4] ;  /* 0x000004060a117981 */ /* 0x000ee8000c1e1900 */
[----:B------:R-:W4:Y:S04]  /*0710*/  LDG.E R19, desc[UR6][R10.64+0x8] ;  /* 0x000008060a137981 */ /* 0x000f28000c1e1900 */
[----:B------:R-:W5:Y:S04]  /*0720*/  LDG.E R21, desc[UR6][R10.64+0xc] ;  /* 0x00000c060a157981 */ /* 0x000f68000c1e1900 */
[----:B------:R-:W5:Y:S04]  /*0730*/  LDG.E R23, desc[UR6][R10.64+0x10] ;  /* 0x000010060a177981 */ /* 0x000f68000c1e1900 */
[----:B------:R-:W5:Y:S04]  /*0740*/  LDG.E R25, desc[UR6][R10.64+0x14] ;  /* 0x000014060a197981 */ /* 0x000f68000c1e1900 */
[----:B------:R-:W5:Y:S04]  /*0750*/  LDG.E R27, desc[UR6][R10.64+0x18] ;  /* 0x000018060a1b7981 */ /* 0x000f68000c1e1900 */
[----:B------:R-:W5:Y:S01]  /*0760*/  LDG.E R29, desc[UR6][R10.64+0x1c] ;  /* 0x00001c060a1d7981 */ /* 0x000f62000c1e1900 */
[----:B------:R-:W-:Y:S01]  /*0770*/  VIADD R9, R9, 0x8 ;  /* 0x0000000809097836 */ /* 0x000fe20000000000 */
[----:B--2---:R-:W-:-:S02]  /*0780*/  ISETP.NE.AND P5, PT, R15, R8, PT ;  /* 0x000000080f00720c */ /* 0x004fc40003fa5270 */
[-C--:B---3--:R-:W-:Y:S02]  /*0790*/  ISETP.NE.AND P4, PT, R17, R8.reuse, PT ;  /* 0x000000081100720c */ /* 0x088fe40003f85270 */
[----:B----4-:R-:W-:-:S09]  /*07a0*/  ISETP.NE.AND P6, PT, R19, R8, PT ;  /* 0x000000081300720c */ /* 0x010fd20003fc5270 */
[----:B------:R1:W-:Y:S01]  /*07b0*/  @!P5 STG.E desc[UR6][R10.64], R7 ;  /* 0x000000070a00d986 */ /* 0x0003e2000c101906 */
[----:B-----5:R-:W-:-:S03]  /*07c0*/  ISETP.NE.AND P5, PT, R21, R8, PT ;  /* 0x000000081500720c */ /* 0x020fc60003fa5270 */
        /* <DEDUP_REMOVED lines=8> */
[----:B------:R1:W-:Y:S06]  /*0850*/  @!P6 STG.E desc[UR6][R10.64+0x14], R7 ;  /* 0x000014070a00e986 */ /* 0x0003ec000c101906 */
[----:B------:R1:W-:Y:S04]  /*0860*/  @!P5 STG.E desc[UR6][R10.64+0x18], R7 ;  /* 0x000018070a00d986 */ /* 0x0003e8000c101906 */
[----:B------:R1:W-:Y:S02]  /*0870*/  @!P4 STG.E desc[UR6][R10.64+0x1c], R7 ;  /* 0x00001c070a00c986 */ /* 0x0003e4000c101906 */
.L_x_4:
[----:B------:R-:W-:Y:S05]  /*0880*/  @!P3 BRA `(.L_x_3) ;  /* 0x000000000084b947 */ /* 0x000fea0003800000 */
[----:B------:R-:W-:Y:S01]  /*0890*/  ISETP.NE.AND P3, PT, R4, RZ, PT ;  /* 0x000000ff0400720c */ /* 0x000fe20003f65270 */
[----:B------:R-:W-:-:S12]  /*08a0*/  @!P1 BRA `(.L_x_5) ;  /* 0x00000000003c9947 */ /* 0x000fd80003800000 */
[----:B01----:R-:W0:Y:S02]  /*08b0*/  LDC.64 R10, c[0x0][0x390] ;  /* 0x0000e400ff0a7b82 */ /* 0x003e240000000a00 */
[----:B0-----:R-:W-:-:S05]  /*08c0*/  IMAD.WIDE.U32 R10, R9, 0x4, R10 ;  /* 0x00000004090a7825 */ /* 0x001fca00078e000a */
[----:B------:R-:W2:Y:S04]  /*08d0*/  LDG.E R15, desc[UR6][R10.64] ;  /* 0x000000060a0f7981 */ /* 0x000ea8000c1e1900 */
[----:B------:R-:W3:Y:S04]  /*08e0*/  LDG.E R17, desc[UR6][R10.64+0x4] ;  /* 0x000004060a117981 */ /* 0x000ee8000c1e1900 */
[----:B------:R-:W4:Y:S04]  /*08f0*/  LDG.E R19, desc[UR6][R10.64+0x8] ;  /* 0x000008060a137981 */ /* 0x000f28000c1e1900 */
[----:B------:R-:W5:Y:S01]  /*0900*/  LDG.E R21, desc[UR6][R10.64+0xc] ;  /* 0x00000c060a157981 */ /* 0x000f62000c1e1900 */
[----:B------:R-:W-:Y:S01]  /*0910*/  VIADD R9, R9, 0x4 ;  /* 0x0000000409097836 */ /* 0x000fe20000000000 */
[----:B--2---:R-:W-:-:S02]  /*0920*/  ISETP.NE.AND P6, PT, R15, R8, PT ;  /* 0x000000080f00720c */ /* 0x004fc40003fc5270 */
[-C--:B---3--:R-:W-:Y:S02]  /*0930*/  ISETP.NE.AND P5, PT, R17, R8.reuse, PT ;  /* 0x000000081100720c */ /* 0x088fe40003fa5270 */
[----:B----4-:R-:W-:-:S09]  /*0940*/  ISETP.NE.AND P4, PT, R19, R8, PT ;  /* 0x000000081300720c */ /* 0x010fd20003f85270 */
[----:B------:R2:W-:Y:S01]  /*0950*/  @!P6 STG.E desc[UR6][R10.64], R7 ;  /* 0x000000070a00e986 */ /* 0x0005e2000c101906 */
[----:B-----5:R-:W-:-:S03]  /*0960*/  ISETP.NE.AND P6, PT, R21, R8, PT ;  /* 0x000000081500720c */ /* 0x020fc60003fc5270 */
[----:B------:R2:W-:Y:S04]  /*0970*/  @!P5 STG.E desc[UR6][R10.64+0x4], R7 ;  /* 0x000004070a00d986 */ /* 0x0005e8000c101906 */
[----:B------:R2:W-:Y:S06]  /*0980*/  @!P4 STG.E desc[UR6][R10.64+0x8], R7 ;  /* 0x000008070a00c986 */ /* 0x0005ec000c101906 */
[----:B------:R2:W-:Y:S02]  /*0990*/  @!P6 STG.E desc[UR6][R10.64+0xc], R7 ;  /* 0x00000c070a00e986 */ /* 0x0005e4000c101906 */
.L_x_5:
[----:B------:R-:W-:Y:S05]  /*09a0*/  @!P3 BRA `(.L_x_3) ;  /* 0x00000000003cb947 */ /* 0x000fea0003800000 */
[----:B012---:R-:W0:Y:S02]  /*09b0*/  LDC.64 R10, c[0x0][0x390] ;  /* 0x0000e400ff0a7b82 */ /* 0x007e240000000a00 */
[----:B0-----:R-:W-:-:S05]  /*09c0*/  IMAD.WIDE.U32 R10, R9, 0x4, R10 ;  /* 0x00000004090a7825 */ /* 0x001fca00078e000a */
[----:B------:R-:W2:Y:S02]  /*09d0*/  LDG.E R9, desc[UR6][R10.64] ;  /* 0x000000060a097981 */ /* 0x000ea4000c1e1900 */
[----:B--2---:R-:W-:-:S13]  /*09e0*/  ISETP.NE.AND P3, PT, R9, R8, PT ;  /* 0x000000080900720c */ /* 0x004fda0003f65270 */
[----:B------:R3:W-:Y:S01]  /*09f0*/  @!P3 STG.E desc[UR6][R10.64], R7 ;  /* 0x000000070a00b986 */ /* 0x0007e2000c101906 */
[----:B------:R-:W-:-:S13]  /*0a00*/  ISETP.NE.AND P3, PT, R4, 0x1, PT ;  /* 0x000000010400780c */ /* 0x000fda0003f65270 */
[----:B---3--:R-:W-:Y:S05]  /*0a10*/  @!P3 BRA `(.L_x_3) ;  /* 0x000000000020b947 */ /* 0x008fea0003800000 */
[----:B------:R-:W2:Y:S02]  /*0a20*/  LDG.E R9, desc[UR6][R10.64+0x4] ;  /* 0x000004060a097981 */ /* 0x000ea4000c1e1900 */
[----:B--2---:R-:W-:-:S13]  /*0a30*/  ISETP.NE.AND P3, PT, R9, R8, PT ;  /* 0x000000080900720c */ /* 0x004fda0003f65270 */
[----:B------:R3:W-:Y:S01]  /*0a40*/  @!P3 STG.E desc[UR6][R10.64+0x4], R7 ;  /* 0x000004070a00b986 */ /* 0x0007e2000c101906 */
[----:B------:R-:W-:-:S13]  /*0a50*/  ISETP.NE.AND P3, PT, R4, 0x2, PT ;  /* 0x000000020400780c */ /* 0x000fda0003f65270 */
[----:B---3--:R-:W-:Y:S05]  /*0a60*/  @!P3 BRA `(.L_x_3) ;  /* 0x00000000000cb947 */ /* 0x008fea0003800000 */
[----:B------:R-:W2:Y:S02]  /*0a70*/  LDG.E R9, desc[UR6][R10.64+0x8] ;  /* 0x000008060a097981 */ /* 0x000ea4000c1e1900 */
[----:B--2---:R-:W-:-:S13]  /*0a80*/  ISETP.NE.AND P3, PT, R9, R8, PT ;  /* 0x000000080900720c */ /* 0x004fda0003f65270 */
[----:B------:R3:W-:Y:S02]  /*0a90*/  @!P3 STG.E desc[UR6][R10.64+0x8], R7 ;  /* 0x000008070a00b986 */ /* 0x0007e4000c101906 */
.L_x_3:
[----:B------:R-:W4:Y:S01]  /*0aa0*/  LDC.64 R8, c[0x0][0x388] ;  /* 0x0000e200ff087b82 */ /* 0x000f220000000a00 */
[----:B------:R-:W5:Y:S07]  /*0ab0*/  LDG.E R3, desc[UR6][R2.64+0x8] ;  /* 0x0000080602037981 */ /* 0x000f6e000c1e1900 */
[----:B0123--:R-:W0:Y:S01]  /*0ac0*/  LDC R7, c[0x0][0x3b0] ;  /* 0x0000ec00ff077b82 */ /* 0x00fe220000000800 */
[----:B----4-:R-:W5:Y:S01]  /*0ad0*/  LDG.E R10, desc[UR6][R8.64] ;  /* 0x00000006080a7981 */ /* 0x010f62000c1e1900 */
[----:B0-----:R-:W-:-:S04]  /*0ae0*/  IABS R17, R7 ;  /* 0x0000000700117213 */ /* 0x001fc80000000000 */
[----:B------:R-:W0:Y:S08]  /*0af0*/  I2F.RP R15, R17 ;  /* 0x00000011000f7306 */ /* 0x000e300000209400 */
[----:B0-----:R-:W0:Y:S02]  /*0b00*/  MUFU.RCP R15, R15 ;  /* 0x0000000f000f7308 */ /* 0x001e240000001000 */
[----:B0-----:R-:W-:-:S06]  /*0b10*/  VIADD R11, R15, 0xffffffe ;  /* 0x0ffffffe0f0b7836 */ /* 0x001fcc0000000000 */
[----:B------:R-:W0:Y:S02]  /*0b20*/  F2I.FTZ.U32.TRUNC.NTZ R11, R11 ;  /* 0x0000000b000b7305 */ /* 0x000e24000021f000 */
[----:B0-----:R-:W-:Y:S02]  /*0b30*/  IMAD.MOV R16, RZ, RZ, -R11 ;  /* 0x000000ffff107224 */ /* 0x001fe400078e0a0b */
[----:B-----5:R-:W-:Y:S02]  /*0b40*/  IMAD.IADD R14, R10, 0x1, R3 ;  /* 0x000000010a0e7824 */ /* 0x020fe400078e0203 */
[----:B------:R-:W-:Y:S02]  /*0b50*/  IMAD R3, R16, R17, RZ ;  /* 0x0000001110037224 */ /* 0x000fe400078e02ff */
[----:B------:R-:W-:Y:S01]  /*0b60*/  IMAD.MOV.U32 R10, RZ, RZ, RZ ;  /* 0x000000ffff0a7224 */ /* 0x000fe200078e00ff */
[----:B------:R-:W-:Y:S02]  /*0b70*/  IABS R2, R14 ;  /* 0x0000000e00027213 */ /* 0x000fe40000000000 */
[----:B------:R-:W-:Y:S01]  /*0b80*/  ISETP.GE.AND P5, PT, R14, RZ, PT ;  /* 0x000000ff0e00720c */ /* 0x000fe20003fa6270 */
[----:B------:R-:W-:-:S04]  /*0b90*/  IMAD.HI.U32 R10, R11, R3, R10 ;  /* 0x000000030b0a7227 */ /* 0x000fc800078e000a */
[----:B------:R-:W-:Y:S02]  /*0ba0*/  IMAD.MOV.U32 R11, RZ, RZ, 0x1 ;  /* 0x00000001ff0b7424 */ /* 0x000fe400078e00ff */
[----:B------:R-:W-:-:S04]  /*0bb0*/  IMAD.HI.U32 R10, R10, R2, RZ ;  /* 0x000000020a0a7227 */ /* 0x000fc800078e00ff */
[----:B------:R-:W-:-:S04]  /*0bc0*/  IMAD.MOV R10, RZ, RZ, -R10 ;  /* 0x000000ffff0a7224 */ /* 0x000fc800078e0a0a */
[C---:B------:R-:W-:Y:S02]  /*0bd0*/  IMAD R10, R17.reuse, R10, R2 ;  /* 0x0000000a110a7224 */ /* 0x040fe400078e0202 */
[----:B------:R-:W0:Y:S03]  /*0be0*/  LDC.64 R2, c[0x0][0x3a8] ;  /* 0x0000ea00ff027b82 */ /* 0x000e260000000a00 */
[----:B------:R-:W-:-:S13]  /*0bf0*/  ISETP.GT.U32.AND P3, PT, R17, R10, PT ;  /* 0x0000000a1100720c */ /* 0x000fda0003f64070 */
[----:B------:R-:W-:Y:S01]  /*0c00*/  @!P3 IMAD.IADD R10, R10, 0x1, -R17 ;  /* 0x000000010a0ab824 */ /* 0x000fe200078e0a11 */
[----:B------:R-:W-:-:S04]  /*0c10*/  ISETP.NE.AND P3, PT, R7, RZ, PT ;  /* 0x000000ff0700720c */ /* 0x000fc80003f65270 */
[----:B------:R-:W-:-:S13]  /*0c20*/  ISETP.GT.U32.AND P4, PT, R17, R10, PT ;  /* 0x0000000a1100720c */ /* 0x000fda0003f84070 */
[----:B------:R-:W-:-:S04]  /*0c30*/  @!P4 IMAD.IADD R10, R10, 0x1, -R17 ;  /* 0x000000010a0ac824 */ /* 0x000fc800078e0a11 */
[----:B------:R-:W-:Y:S01]  /*0c40*/  @!P5 IMAD.MOV R10, RZ, RZ, -R10 ;  /* 0x000000ffff0ad224 */ /* 0x000fe200078e0a0a */
[----:B------:R-:W-:Y:S02]  /*0c50*/  @!P3 LOP3.LUT R10, RZ, R7, RZ, 0x33, !PT ;  /* 0x00000007ff0ab212 */ /* 0x000fe400078e33ff */
[----:B------:R-:W-:-:S03]  /*0c60*/  PRMT R7, R11, 0x7610, R7 ;  /* 0x000076100b077816 */ /* 0x000fc60000000007 */
[----:B------:R1:W-:Y:S04]  /*0c70*/  STG.E desc[UR6][R8.64], R10 ;  /* 0x0000000a08007986 */ /* 0x0003e8000c101906 */
[----:B0-----:R1:W-:Y:S02]  /*0c80*/  STG.E.U8 desc[UR6][R2.64], R7 ;  /* 0x0000000702007986 */ /* 0x0013e4000c101106 */
.L_x_0:
[----:B------:R-:W-:Y:S05]  /*0c90*/  @P2 BRA `(.L_x_6) ;  /* 0xfffffff400382947 */ /* 0x000fea000383ffff */
[----:B------:R-:W-:Y:S05]  /*0ca0*/  EXIT ;  /* 0x000000000000794d */ /* 0x000fea0003800000 */
.L_x_7:
[----:B------:R-:W-:-:S00]  /*0cb0*/  BRA `(.L_x_7) ;  /* 0xfffffffc00fc7947 */ /* 0x000fc0000383ffff */
[----:B------:R-:W-:-:S00]  /*0cc0*/  NOP ;  /* 0x0000000000007918 */ /* 0x000fc00000000000 */
        /* <DEDUP_REMOVED lines=11> */
.L_x_15:


//--------------------- .text._Z13matchMinEdgesP4EdgeiPiS1_S1_ --------------------------
	.section	.text._Z13matchMinEdgesP4EdgeiPiS1_S1_,"ax",@progbits
	.align	128
        .global         _Z13matchMinEdgesP4EdgeiPiS1_S1_
        .type           _Z13matchMinEdgesP4EdgeiPiS1_S1_,@function
        .size           _Z13matchMinEdgesP4EdgeiPiS1_S1_,(.L_x_16 - _Z13matchMinEdgesP4EdgeiPiS1_S1_)
        .other          _Z13matchMinEdgesP4EdgeiPiS1_S1_,@"STO_CUDA_ENTRY STV_DEFAULT"
_Z13matchMinEdgesP4EdgeiPiS1_S1_:
.text._Z13matchMinEdgesP4EdgeiPiS1_S1_:
[----:B------:R-:W-:Y:S01]  /*0000*/  LDC R1, c[0x0][0x37c] ;  /* 0x0000df00ff017b82 */ /* 0x000fe20000000800 */
[----:B------:R-:W0:Y:S07]  /*0010*/  S2R R3, SR_TID.X ;  /* 0x0000000000037919 */ /* 0x000e2e0000002100 */
[----:B------:R-:W0:Y:S01]  /*0020*/  S2UR UR4, SR_CTAID.X ;  /* 0x00000000000479c3 */ /* 0x000e220000002500 */
[----:B------:R-:W1:Y:S07]  /*0030*/  LDCU UR5, c[0x0][0x388] ;  /* 0x00007100ff0577ac */ /* 0x000e6e0008000800 */
[----:B------:R-:W0:Y:S02]  /*0040*/  LDC R0, c[0x0][0x360] ;  /* 0x0000d800ff007b82 */ /* 0x000e240000000800 */
[----:B0-----:R-:W-:-:S05]  /*0050*/  IMAD R3, R0, UR4, R3 ;  /* 0x0000000400037c24 */ /* 0x001fca000f8e0203 */
[----:B-1----:R-:W-:-:S13]  /*0060*/  ISETP.GE.AND P0, PT, R3, UR5, PT ;  /* 0x0000000503007c0c */ /* 0x002fda000bf06270 */
[----:B------:R-:W-:Y:S05]  /*0070*/  @P0 EXIT ;  /* 0x000000000000094d */ /* 0x000fea0003800000 */
[----:B------:R-:W0:Y:S01]  /*0080*/  LDC.64 R4, c[0x0][0x380] ;  /* 0x0000e000ff047b82 */ /* 0x000e220000000a00 */
[----:B------:R-:W1:Y:S07]  /*0090*/  LDCU.64 UR4, c[0x0][0x358] ;  /* 0x00006b00ff0477ac */ /* 0x000e6e0008000a00 */
[----:B------:R-:W2:Y:S01]  /*00a0*/  LDC.64 R8, c[0x0][0x390] ;  /* 0x0000e400ff087b82 */ /* 0x000ea20000000a00 */
[----:B0-----:R-:W-:-:S05]  /*00b0*/  IMAD.WIDE R4, R3, 0x10, R4 ;  /* 0x0000001003047825 */ /* 0x001fca00078e0204 */
[----:B-1----:R-:W2:Y:S04]  /*00c0*/  LDG.E R7, desc[UR4][R4.64] ;  /* 0x0000000404077981 */ /* 0x002ea8000c1e1900 */
[----:B------:R-:W3:Y:S01]  /*00d0*/  LDG.E R11, desc[UR4][R4.64+0x4] ;  /* 0x00000404040b7981 */ /* 0x000ee2000c1e1900 */
[----:B--2---:R-:W-:-:S04]  /*00e0*/  IMAD.WIDE R6, R7, 0x4, R8 ;  /* 0x0000000407067825 */ /* 0x004fc800078e0208 */
[----:B---3--:R-:W-:Y:S02]  /*00f0*/  IMAD.WIDE R8, R11, 0x4, R8 ;  /* 0x000000040b087825 */ /* 0x008fe400078e0208 */
[----:B------:R-:W2:Y:S04]  /*0100*/  LDG.E R11, desc[UR4][R6.64] ;  /* 0x00000004060b7981 */ /* 0x000ea8000c1e1900 */
[----:B------:R-:W2:Y:S02]  /*0110*/  LDG.E R13, desc[UR4][R8.64] ;  /* 0x00000004080d7981 */ /* 0x000ea4000c1e1900 */
[----:B--2---:R-:W-:-:S13]  /*0120*/  ISETP.NE.AND P0, PT, R11, R13, PT ;  /* 0x0000000d0b00720c */ /* 0x004fda0003f05270 */
[----:B------:R-:W-:Y:S05]  /*0130*/  @!P0 EXIT ;  /* 0x000000000000894d */ /* 0x000fea0003800000 */
[----:B------:R-:W0:Y:S01]  /*0140*/  LDC.64 R8, c[0x0][0x3a0] ;  /* 0x0000e800ff087b82 */ /* 0x000e220000000a00 */
[----:B------:R-:W2:Y:S01]  /*0150*/  LDG.E R0, desc[UR4][R4.64+0x8] ;  /* 0x0000080404007981 */ /* 0x000ea2000c1e1900 */
[----:B0-----:R-:W-:-:S06]  /*0160*/  IMAD.WIDE R6, R11, 0x4, R8 ;  /* 0x000000040b067825 */ /* 0x001fcc00078e0208 */
[----:B------:R-:W2:Y:S01]  /*0170*/  LDG.E R7, desc[UR4][R6.64] ;  /* 0x0000000406077981 */ /* 0x000ea2000c1e1900 */
[----:B------:R-:W-:Y:S01]  /*0180*/  BSSY.RECONVERGENT B0, `(.L_x_8) ;  /* 0x0000008000007945 */ /* 0x000fe20003800200 */
[----:B------:R-:W-:Y:S01]  /*0190*/  IMAD.WIDE R8, R13, 0x4, R8 ;  /* 0x000000040d087825 */ /* 0x000fe200078e0208 */
[----:B--2---:R-:W-:-:S13]  /*01a0*/  ISETP.NE.AND P0, PT, R0, R7, PT ;  /* 0x000000070000720c */ /* 0x004fda0003f05270 */
[----:B------:R-:W-:Y:S05]  /*01b0*/  @P0 BRA `(.L_x_9) ;  /* 0x0000000000100947 */ /* 0x000fea0003800000 */
[----:B------:R-:W0:Y:S01]  /*01c0*/  LDC.64 R4, c[0x0][0x398] ;  /* 0x0000e600ff047b82 */ /* 0x000e220000000a00 */
[----:B------:R-:W-:Y:S01]  /*01d0*/  MOV R2, 0xffffffff ;  /* 0xffffffff00027802 */ /* 0x000fe20000000f00 */
[----:B0-----:R-:W-:-:S05]  /*01e0*/  IMAD.WIDE R4, R11, 0x4, R4 ;  /* 0x000000040b047825 */ /* 0x001fca00078e0204 */
[----:B------:R0:W5:Y:S02]  /*01f0*/  ATOMG.E.CAS.STRONG.GPU PT, RZ, [R4], R2, R3 ;  /* 0x0000000204ff73a9 */ /* 0x00016400001ee103 */
.L_x_9:
[----:B------:R-:W-:Y:S05]  /*0200*/  BSYNC.RECONVERGENT B0 ;  /* 0x0000000000007941 */ /* 0x000fea0003800200 */
.L_x_8:
[----:B------:R-:W2:Y:S02]  /*0210*/  LDG.E R9, desc[UR4][R8.64] ;  /* 0x0000000408097981 */ /* 0x000ea4000c1e1900 */
[----:B--2---:R-:W-:-:S13]  /*0220*/  ISETP.NE.AND P0, PT, R0, R9, PT ;  /* 0x000000090000720c */ /* 0x004fda0003f05270 */
[----:B------:R-:W-:Y:S05]  /*0230*/  @P0 EXIT ;  /* 0x000000000000094d */ /* 0x000fea0003800000 */
[----:B0-----:R-:W0:Y:S01]  /*0240*/  LDC.64 R4, c[0x0][0x398] ;  /* 0x0000e600ff047b82 */ /* 0x001e220000000a00 */
[----:B------:R-:W-:Y:S02]  /*0250*/  MOV R7, R3 ;  /* 0x0000000300077202 */ /* 0x000fe40000000f00 */
[----:B------:R-:W-:Y:S01]  /*0260*/  MOV R6, 0xffffffff ;  /* 0xffffffff00067802 */ /* 0x000fe20000000f00 */
[----:B0-----:R-:W-:-:S05]  /*0270*/  IMAD.WIDE R2, R13, 0x4, R4 ;  /* 0x000000040d027825 */ /* 0x001fca00078e0204 */
[----:B------:R-:W-:Y:S01]  /*0280*/  ATOMG.E.CAS.STRONG.GPU PT, RZ, [R2], R6, R7 ;  /* 0x0000000602ff73a9 */ /* 0x000fe200001ee107 */
[----:B------:R-:W-:Y:S05]  /*0290*/  EXIT ;  /* 0x000000000000794d */ /* 0x000fea0003800000 */
.L_x_10:
        /* <DEDUP_REMOVED lines=14> */
.L_x_16:


//--------------------- .text._Z12findMinEdgesP4EdgeiPiS1_S1_ --------------------------
	.section	.text._Z12findMinEdgesP4EdgeiPiS1_S1_,"ax",@progbits
	.align	128
        .global         _Z12findMinEdgesP4EdgeiPiS1_S1_
        .type           _Z12findMinEdgesP4EdgeiPiS1_S1_,@function
        .size           _Z12findMinEdgesP4EdgeiPiS1_S1_,(.L_x_17 - _Z12findMinEdgesP4EdgeiPiS1_S1_)
        .other          _Z12findMinEdgesP4EdgeiPiS1_S1_,@"STO_CUDA_ENTRY STV_DEFAULT"
_Z12findMinEdgesP4EdgeiPiS1_S1_:
.text._Z12findMinEdgesP4EdgeiPiS1_S1_:
        /* <DEDUP_REMOVED lines=20> */
[----:B------:R-:W2:Y:S01]  /*0140*/  LDG.E R3, desc[UR4][R2.64+0x8] ;  /* 0x0000080402037981 */ /* 0x000ea2000c1e1900 */
[----:B------:R-:W0:Y:S02]  /*0150*/  LDC.64 R6, c[0x0][0x3a0] ;  /* 0x0000e800ff067b82 */ /* 0x000e240000000a00 */
[----:B0-----:R-:W-:-:S04]  /*0160*/  IMAD.WIDE R4, R5, 0x4, R6 ;  /* 0x0000000405047825 */ /* 0x001fc800078e0206 */
[----:B------:R-:W-:Y:S01]  /*0170*/  IMAD.WIDE R6, R0, 0x4, R6 ;  /* 0x0000000400067825 */ /* 0x000fe200078e0206 */
[----:B--2---:R-:W-:Y:S04]  /*0180*/  REDG.E.MIN.S32.STRONG.GPU desc[UR4][R4.64], R3 ;  /* 0x000000030400798e */ /* 0x004fe8000c92e304 */
[----:B------:R-:W-:Y:S01]  /*0190*/  REDG.E.MIN.S32.STRONG.GPU desc[UR4][R6.64], R3 ;  /* 0x000000030600798e */ /* 0x000fe2000c92e304 */
[----:B------:R-:W-:Y:S05]  /*01a0*/  EXIT ;  /* 0x000000000000794d */ /* 0x000fea0003800000 */
.L_x_11:
        /* <DEDUP_REMOVED lines=13> */
.L_x_17:


//--------------------- .text._Z13resetMinEdgesPiS_i --------------------------
	.section	.text._Z13resetMinEdgesPiS_i,"ax",@progbits
	.align	128
        .global         _Z13resetMinEdgesPiS_i
        .type           _Z13resetMinEdgesPiS_i,@function
        .size           _Z13resetMinEdgesPiS_i,(.L_x_18 - _Z13resetMinEdgesPiS_i)
        .other          _Z13resetMinEdgesPiS_i,@"STO_CUDA_ENTRY STV_DEFAULT"
_Z13resetMinEdgesPiS_i:
.text._Z13resetMinEdgesPiS_i:
        /* <DEDUP_REMOVED lines=9> */
[----:B------:R-:W1:Y:S01]  /*0090*/  LDCU.64 UR4, c[0x0][0x358] ;  /* 0x00006b00ff0477ac */ /* 0x000e620008000a00 */
[----:B------:R-:W-:-:S06]  /*00a0*/  MOV R9, 0x7fffffff ;  /* 0x7fffffff00097802 */ /* 0x000fcc0000000f00 */
[----:B------:R-:W2:Y:S01]  /*00b0*/  LDC.64 R4, c[0x0][0x388] ;  /* 0x0000e200ff047b82 */ /* 0x000ea20000000a00 */
[----:B0-----:R-:W-:-:S04]  /*00c0*/  IMAD.WIDE R2, R7, 0x4, R2 ;  /* 0x0000000407027825 */ /* 0x001fc800078e0202 */
[----:B--2---:R-:W-:Y:S01]  /*00d0*/  IMAD.WIDE R4, R7, 0x4, R4 ;  /* 0x0000000407047825 */ /* 0x004fe200078e0204 */
[----:B------:R-:W-:-:S05]  /*00e0*/  MOV R7, 0xffffffff ;  /* 0xffffffff00077802 */ /* 0x000fca0000000f00 */
[----:B-1----:R-:W-:Y:S04]  /*00f0*/  STG.E desc[UR4][R2.64], R7 ;  /* 0x0000000702007986 */ /* 0x002fe8000c101904 */
[----:B------:R-:W-:Y:S01]  /*0100*/  STG.E desc[UR4][R4.64], R9 ;  /* 0x0000000904007986 */ /* 0x000fe2000c101904 */
[----:B------:R-:W-:Y:S05]  /*0110*/  EXIT ;  /* 0x000000000000794d */ /* 0x000fea0003800000 */
.L_x_12:
        /* <DEDUP_REMOVED lines=14> */
.L_x_18:


//--------------------- .text._Z14initComponentsPii --------------------------
	.section	.text._Z14initComponentsPii,"ax",@progbits
	.align	128
        .global         _Z14initComponentsPii
        .type           _Z14initComponentsPii,@function
        .size           _Z14initComponentsPii,(.L_x_19 - _Z14initComponentsPii)
        .other          _Z14initComponentsPii,@"STO_CUDA_ENTRY STV_DEFAULT"
_Z14initComponentsPii:
.text._Z14initComponentsPii:
        /* <DEDUP_REMOVED lines=10> */
[----:B0-----:R-:W-:-:S05]  /*00a0*/  IMAD.WIDE R2, R5, 0x4, R2 ;  /* 0x0000000405027825 */ /* 0x001fca00078e0202 */
[----:B-1----:R-:W-:Y:S01]  /*00b0*/  STG.E desc[UR4][R2.64], R5 ;  /* 0x0000000502007986 */ /* 0x002fe2000c101904 */
[----:B------:R-:W-:Y:S05]  /*00c0*/  EXIT ;  /* 0x000000000000794d */ /* 0x000fea0003800000 */
.L_x_13:
        /* <DEDUP_REMOVED lines=11> */
.L_x_19:


//--------------------- .text._Z13adjustWeightsP4Edgeii --------------------------
	.section	.text._Z13adjustWeightsP4Edgeii,"ax",@progbits
	.align	128
        .global         _Z13adjustWeightsP4Edgeii
        .type           _Z13adjustWeightsP4Edgeii,@function
        .size           _Z13adjustWeightsP4Edgeii,(.L_x_20 - _Z13adjustWeightsP4Edgeii)
        .other          _Z13adjustWeightsP4Edgeii,@"STO_CUDA_ENTRY STV_DEFAULT"
_Z13adjustWeightsP4Edgeii:
.text._Z13adjustWeightsP4Edgeii:
        /* <DEDUP_REMOVED lines=10> */
[----:B------:R-:W2:Y:S01]  /*00a0*/  LDC R8, c[0x0][0x38c] ;  /* 0x0000e300ff087b82 */ /* 0x000ea20000000800 */
[----:B0-----:R-:W-:-:S05]  /*00b0*/  IMAD.WIDE R2, R5, 0x10, R2 ;  /* 0x0000001005027825 */ /* 0x001fca00078e0202 */
[----:B-1----:R-:W3:Y:S04]  /*00c0*/  LDG.E R0, desc[UR4][R2.64+0x8] ;  /* 0x0000080402007981 */ /* 0x002ee8000c1e1900 */
[----:B------:R-:W3:Y:S01]  /*00d0*/  LDG.E R7, desc[UR4][R2.64+0xc] ;  /* 0x00000c0402077981 */ /* 0x000ee2000c1e1900 */
[----:B--2---:R-:W-:-:S04]  /*00e0*/  IABS R9, R8 ;  /* 0x0000000800097213 */ /* 0x004fc80000000000 */
[----:B------:R-:W0:Y:S08]  /*00f0*/  I2F.RP R6, R9 ;  /* 0x0000000900067306 */ /* 0x000e300000209400 */
[----:B0-----:R-:W0:Y:S02]  /*0100*/  MUFU.RCP R6, R6 ;  /* 0x0000000600067308 */ /* 0x001e240000001000 */
[----:B0-----:R-:W-:-:S06]  /*0110*/  VIADD R4, R6, 0xffffffe ;  /* 0x0ffffffe06047836 */ /* 0x001fcc0000000000 */
[----:B------:R0:W1:Y:S02]  /*0120*/  F2I.FTZ.U32.TRUNC.NTZ R5, R4 ;  /* 0x0000000400057305 */ /* 0x000064000021f000 */
[----:B0-----:R-:W-:Y:S01]  /*0130*/  IMAD.MOV.U32 R4, RZ, RZ, RZ ;  /* 0x000000ffff047224 */ /* 0x001fe200078e00ff */
[----:B-1----:R-:W-:Y:S01]  /*0140*/  IADD3 R10, PT, PT, RZ, -R5, RZ ;  /* 0x80000005ff0a7210 */ /* 0x002fe20007ffe0ff */
[----:B---3--:R-:W-:-:S04]  /*0150*/  IMAD R0, R0, R7, RZ ;  /* 0x0000000700007224 */ /* 0x008fc800078e02ff */
[----:B------:R-:W-:Y:S01]  /*0160*/  IMAD R7, R10, R9, RZ ;  /* 0x000000090a077224 */ /* 0x000fe200078e02ff */
[----:B------:R-:W-:-:S03]  /*0170*/  IABS R10, R0 ;  /* 0x00000000000a7213 */ /* 0x000fc60000000000 */
[----:B------:R-:W-:Y:S01]  /*0180*/  IMAD.HI.U32 R5, R5, R7, R4 ;  /* 0x0000000705057227 */ /* 0x000fe200078e0004 */
[----:B------:R-:W-:-:S05]  /*0190*/  ISETP.GE.AND P2, PT, R0, RZ, PT ;  /* 0x000000ff0000720c */ /* 0x000fca0003f46270 */
[----:B------:R-:W-:-:S05]  /*01a0*/  IMAD.HI.U32 R5, R5, R10, RZ ;  /* 0x0000000a05057227 */ /* 0x000fca00078e00ff */
[----:B------:R-:W-:-:S05]  /*01b0*/  IADD3 R5, PT, PT, -R5, RZ, RZ ;  /* 0x000000ff05057210 */ /* 0x000fca0007ffe1ff */
[----:B------:R-:W-:-:S05]  /*01c0*/  IMAD R4, R9, R5, R10 ;  /* 0x0000000509047224 */ /* 0x000fca00078e020a */
[----:B------:R-:W-:-:S13]  /*01d0*/  ISETP.GT.U32.AND P0, PT, R9, R4, PT ;  /* 0x000000040900720c */ /* 0x000fda0003f04070 */
[----:B------:R-:W-:Y:S01]  /*01e0*/  @!P0 IMAD.IADD R4, R4, 0x1, -R9 ;  /* 0x0000000104048824 */ /* 0x000fe200078e0a09 */
[----:B------:R-:W-:-:S04]  /*01f0*/  ISETP.NE.AND P0, PT, R8, RZ, PT ;  /* 0x000000ff0800720c */ /* 0x000fc80003f05270 */
[----:B------:R-:W-:-:S13]  /*0200*/  ISETP.GT.U32.AND P1, PT, R9, R4, PT ;  /* 0x000000040900720c */ /* 0x000fda0003f24070 */
[----:B------:R-:W-:-:S05]  /*0210*/  @!P1 IADD3 R4, PT, PT, R4, -R9, RZ ;  /* 0x8000000904049210 */ /* 0x000fca0007ffe0ff */
[----:B------:R-:W-:Y:S01]  /*0220*/  @!P2 IMAD.MOV R4, RZ, RZ, -R4 ;  /* 0x000000ffff04a224 */ /* 0x000fe200078e0a04 */
[----:B------:R-:W-:-:S05]  /*0230*/  @!P0 LOP3.LUT R4, RZ, R8, RZ, 0x33, !PT ;  /* 0x00000008ff048212 */ /* 0x000fca00078e33ff */
[----:B------:R-:W-:Y:S01]  /*0240*/  STG.E desc[UR4][R2.64+0x8], R4 ;  /* 0x0000080402007986 */ /* 0x000fe2000c101904 */
[----:B------:R-:W-:Y:S05]  /*0250*/  EXIT ;  /* 0x000000000000794d */ /* 0x000fea0003800000 */
.L_x_14:
        /* <DEDUP_REMOVED lines=10> */
.L_x_20:


//--------------------- .nv.shared.reserved.0     --------------------------
	.section	.nv.shared.reserved.0,"aw",@nobits
	.weak		__nv_reservedSMEM_offset_0_alias
	.size		__nv_reservedSMEM_offset_0_alias, 0, 64
	.other		__nv_reservedSMEM_offset_0_alias,@"STO_CUDA_RESERVED_SHARED STV_DEFAULT"
__nv_reservedSMEM_offset_0_alias:
	.zero		0
	.zero		64


//--------------------- .nv.constant0._Z27mergeComponentsAndUpdateMSTP4EdgePiS1_S1_iPbi --------------------------
	.section	.nv.constant0._Z27mergeComponentsAndUpdateMSTP4EdgePiS1_S1_iPbi,"a",@progbits
	.sectionflags	@""
	.align	4
.nv.constant0._Z27mergeComponentsAndUpdateMSTP4EdgePiS1_S1_iPbi:
	.zero		948


//--------------------- .nv.constant0._Z13matchMinEdgesP4EdgeiPiS1_S1_ --------------------------
	.section	.nv.constant0._Z13matchMinEdgesP4EdgeiPiS1_S1_,"a",@progbits
	.sectionflags	@""
	.align	4
.nv.constant0._Z13matchMinEdgesP4EdgeiPiS1_S1_:
	.zero		936


//--------------------- .nv.constant0._Z12findMinEdgesP4EdgeiPiS1_S1_ --------------------------
	.section	.nv.constant0._Z12findMinEdgesP4EdgeiPiS1_S1_,"a",@progbits
	.sectionflags	@""
	.align	4
.nv.constant0._Z12findMinEdgesP4EdgeiPiS1_S1_:
	.zero		936


//--------------------- .nv.constant0._Z13resetMinEdgesPiS_i --------------------------
	.section	.nv.constant0._Z13resetMinEdgesPiS_i,"a",@progbits
	.sectionflags	@""
	.align	4
.nv.constant0._Z13resetMinEdgesPiS_i:
	.zero		916


//--------------------- .nv.constant0._Z14initComponentsPii --------------------------
	.section	.nv.constant0._Z14initComponentsPii,"a",@progbits
	.sectionflags	@""
	.align	4
.nv.constant0._Z14initComponentsPii:
	.zero		908


//--------------------- .nv.constant0._Z13adjustWeightsP4Edgeii --------------------------
	.section	.nv.constant0._Z13adjustWeightsP4Edgeii,"a",@progbits
	.sectionflags	@""
	.align	4
.nv.constant0._Z13adjustWeightsP4Edgeii:
	.zero		912


//--------------------- SYMBOLS --------------------------

	.type		.nv.reservedSmem.offset0,@object
	.size		.nv.reservedSmem.offset0,0x4
